//
// Generated by NVIDIA NVVM Compiler
//
// Compiler Build ID: CL-36424714
// Cuda compilation tools, release 13.0, V13.0.88
// Based on NVVM 20.0.0
//

.version 9.0
.target sm_100
.address_size 64

	// .globl	_Z9vy_kerneliddddddddjdPjS_S_S_y
.func  (.param .align 16 .b8 func_retval0[16]) __internal_trig_reduction_slowpathd
(
	.param .b64 __internal_trig_reduction_slowpathd_param_0
)
;
.global .align 4 .b8 precalc_xorwow_matrix[102400];
.global .align 4 .b8 precalc_xorwow_offset_matrix[102400];
.global .align 4 .b8 mrg32k3aM1[2304];
.global .align 4 .b8 mrg32k3aM2[2304];
.global .align 4 .b8 mrg32k3aM1SubSeq[2016];
.global .align 4 .b8 mrg32k3aM2SubSeq[2016];
.global .align 4 .b8 mrg32k3aM1Seq[2304];
.global .align 4 .b8 mrg32k3aM2Seq[2304];
.const .align 8 .b8 __cr_lgamma_table[72];
.extern .shared .align 16 .b8 sdata[];
.global .align 8 .b8 __cudart_i2opi_d[144] = {8, 93, 141, 31, 177, 95, 251, 107, 234, 146, 82, 138, 247, 57, 7, 61, 123, 241, 229, 235, 199, 186, 39, 117, 45, 234, 95, 158, 102, 63, 70, 79, 183, 9, 203, 39, 207, 126, 54, 109, 31, 109, 10, 90, 139, 17, 47, 239, 15, 152, 5, 222, 255, 151, 248, 31, 59, 40, 249, 189, 139, 95, 132, 156, 244, 57, 83, 131, 57, 214, 145, 57, 65, 126, 95, 180, 38, 112, 156, 233, 132, 68, 187, 46, 245, 53, 130, 232, 62, 167, 41, 177, 28, 235, 29, 254, 28, 146, 209, 9, 234, 46, 73, 6, 224, 210, 77, 66, 58, 110, 36, 183, 97, 197, 187, 222, 171, 99, 81, 254, 65, 144, 67, 60, 153, 149, 98, 219, 192, 221, 52, 245, 209, 87, 39, 252, 41, 21, 68, 78, 110, 131, 249, 162};
.global .align 16 .b8 __cudart_sin_cos_coeffs[128] = {70, 210, 176, 44, 241, 229, 90, 190, 146, 227, 172, 105, 227, 29, 199, 62, 161, 98, 219, 25, 160, 1, 42, 191, 24, 8, 17, 17, 17, 17, 129, 63, 84, 85, 85, 85, 85, 85, 197, 191, 0, 0, 0, 0, 0, 0, 0, 0, 0, 0, 0, 0, 0, 0, 0, 0, 100, 129, 253, 32, 131, 255, 168, 189, 40, 133, 239, 193, 167, 238, 33, 62, 217, 230, 6, 142, 79, 126, 146, 190, 233, 188, 221, 25, 160, 1, 250, 62, 71, 93, 193, 22, 108, 193, 86, 191, 81, 85, 85, 85, 85, 85, 165, 63, 0, 0, 0, 0, 0, 0, 224, 191, 0, 0, 0, 0, 0, 0, 240, 63};

.visible .entry _Z9vy_kerneliddddddddjdPjS_S_S_y(
	.param .u32 _Z9vy_kerneliddddddddjdPjS_S_S_y_param_0,
	.param .f64 _Z9vy_kerneliddddddddjdPjS_S_S_y_param_1,
	.param .f64 _Z9vy_kerneliddddddddjdPjS_S_S_y_param_2,
	.param .f64 _Z9vy_kerneliddddddddjdPjS_S_S_y_param_3,
	.param .f64 _Z9vy_kerneliddddddddjdPjS_S_S_y_param_4,
	.param .f64 _Z9vy_kerneliddddddddjdPjS_S_S_y_param_5,
	.param .f64 _Z9vy_kerneliddddddddjdPjS_S_S_y_param_6,
	.param .f64 _Z9vy_kerneliddddddddjdPjS_S_S_y_param_7,
	.param .f64 _Z9vy_kerneliddddddddjdPjS_S_S_y_param_8,
	.param .u32 _Z9vy_kerneliddddddddjdPjS_S_S_y_param_9,
	.param .f64 _Z9vy_kerneliddddddddjdPjS_S_S_y_param_10,
	.param .u64 .ptr .align 1 _Z9vy_kerneliddddddddjdPjS_S_S_y_param_11,
	.param .u64 .ptr .align 1 _Z9vy_kerneliddddddddjdPjS_S_S_y_param_12,
	.param .u64 .ptr .align 1 _Z9vy_kerneliddddddddjdPjS_S_S_y_param_13,
	.param .u64 .ptr .align 1 _Z9vy_kerneliddddddddjdPjS_S_S_y_param_14,
	.param .u64 _Z9vy_kerneliddddddddjdPjS_S_S_y_param_15
)
{
	.reg .pred 	%p<114>;
	.reg .b32 	%r<959>;
	.reg .b64 	%rd<52>;
	.reg .b64 	%fd<450>;

	ld.param.u32 	%r286, [_Z9vy_kerneliddddddddjdPjS_S_S_y_param_0];
	ld.param.f64 	%fd95, [_Z9vy_kerneliddddddddjdPjS_S_S_y_param_1];
	ld.param.f64 	%fd96, [_Z9vy_kerneliddddddddjdPjS_S_S_y_param_2];
	ld.param.f64 	%fd97, [_Z9vy_kerneliddddddddjdPjS_S_S_y_param_3];
	ld.param.f64 	%fd98, [_Z9vy_kerneliddddddddjdPjS_S_S_y_param_4];
	ld.param.f64 	%fd99, [_Z9vy_kerneliddddddddjdPjS_S_S_y_param_5];
	ld.param.f64 	%fd100, [_Z9vy_kerneliddddddddjdPjS_S_S_y_param_6];
	ld.param.f64 	%fd101, [_Z9vy_kerneliddddddddjdPjS_S_S_y_param_7];
	ld.param.f64 	%fd102, [_Z9vy_kerneliddddddddjdPjS_S_S_y_param_8];
	ld.param.u32 	%r285, [_Z9vy_kerneliddddddddjdPjS_S_S_y_param_9];
	ld.param.f64 	%fd103, [_Z9vy_kerneliddddddddjdPjS_S_S_y_param_10];
	ld.param.u64 	%rd1, [_Z9vy_kerneliddddddddjdPjS_S_S_y_param_11];
	ld.param.u64 	%rd3, [_Z9vy_kerneliddddddddjdPjS_S_S_y_param_13];
	ld.param.u64 	%rd5, [_Z9vy_kerneliddddddddjdPjS_S_S_y_param_15];
	mov.u32 	%r1, %ctaid.x;
	setp.ge.s32 	%p1, %r1, %r286;
	@%p1 bra 	$L__BB0_119;
	mov.u32 	%r2, %tid.x;
	mov.u32 	%r956, %ntid.x;
	mul.wide.u32 	%rd6, %r1, %r956;
	cvt.u64.u32 	%rd7, %r2;
	add.s64 	%rd8, %rd6, %rd7;
	cvt.u32.u64 	%r4, %rd5;
	{ .reg .b32 tmp; mov.b64 {tmp, %r5}, %rd5; }
	cvt.u32.u64 	%r852, %rd8;
	{ .reg .b32 tmp; mov.b64 {tmp, %r851}, %rd8; }
	mov.b32 	%r846, 0;
	mov.b32 	%r288, -766435501;
	mul.hi.u32 	%r289, %r288, %r846;
	mov.b32 	%r290, -845247145;
	mul.hi.u32 	%r291, %r290, %r852;
	mul.lo.s32 	%r292, %r852, -845247145;
	xor.b32  	%r293, %r291, %r4;
	xor.b32  	%r294, %r289, %r851;
	xor.b32  	%r295, %r294, %r5;
	add.s32 	%r8, %r4, -1640531527;
	add.s32 	%r9, %r5, -1150833019;
	mul.hi.u32 	%r296, %r288, %r293;
	mul.lo.s32 	%r297, %r293, -766435501;
	mul.hi.u32 	%r298, %r290, %r295;
	mul.lo.s32 	%r299, %r295, -845247145;
	xor.b32  	%r300, %r292, %r298;
	xor.b32  	%r301, %r300, %r8;
	xor.b32  	%r302, %r296, %r9;
	add.s32 	%r10, %r4, 1013904242;
	add.s32 	%r11, %r5, 1993301258;
	mul.hi.u32 	%r303, %r288, %r301;
	mul.lo.s32 	%r304, %r301, -766435501;
	mul.hi.u32 	%r305, %r290, %r302;
	mul.lo.s32 	%r306, %r302, -845247145;
	xor.b32  	%r307, %r299, %r305;
	xor.b32  	%r308, %r307, %r10;
	xor.b32  	%r309, %r297, %r303;
	xor.b32  	%r310, %r309, %r11;
	add.s32 	%r12, %r4, -626627285;
	add.s32 	%r13, %r5, 842468239;
	mul.hi.u32 	%r311, %r288, %r308;
	mul.lo.s32 	%r312, %r308, -766435501;
	mul.hi.u32 	%r313, %r290, %r310;
	mul.lo.s32 	%r314, %r310, -845247145;
	xor.b32  	%r315, %r306, %r313;
	xor.b32  	%r316, %r315, %r12;
	xor.b32  	%r317, %r304, %r311;
	xor.b32  	%r318, %r317, %r13;
	add.s32 	%r14, %r4, 2027808484;
	add.s32 	%r15, %r5, -308364780;
	mul.hi.u32 	%r319, %r288, %r316;
	mul.lo.s32 	%r320, %r316, -766435501;
	mul.hi.u32 	%r321, %r290, %r318;
	mul.lo.s32 	%r322, %r318, -845247145;
	xor.b32  	%r323, %r314, %r321;
	xor.b32  	%r324, %r323, %r14;
	xor.b32  	%r325, %r312, %r319;
	xor.b32  	%r326, %r325, %r15;
	add.s32 	%r16, %r4, 387276957;
	add.s32 	%r17, %r5, -1459197799;
	mul.hi.u32 	%r327, %r288, %r324;
	mul.lo.s32 	%r328, %r324, -766435501;
	mul.hi.u32 	%r329, %r290, %r326;
	mul.lo.s32 	%r330, %r326, -845247145;
	xor.b32  	%r331, %r322, %r329;
	xor.b32  	%r332, %r331, %r16;
	xor.b32  	%r333, %r320, %r327;
	xor.b32  	%r334, %r333, %r17;
	add.s32 	%r18, %r4, -1253254570;
	add.s32 	%r19, %r5, 1684936478;
	mul.hi.u32 	%r335, %r288, %r332;
	mul.lo.s32 	%r336, %r332, -766435501;
	mul.hi.u32 	%r337, %r290, %r334;
	mul.lo.s32 	%r338, %r334, -845247145;
	xor.b32  	%r339, %r330, %r337;
	xor.b32  	%r340, %r339, %r18;
	xor.b32  	%r341, %r328, %r335;
	xor.b32  	%r342, %r341, %r19;
	add.s32 	%r20, %r4, 1401181199;
	add.s32 	%r21, %r5, 534103459;
	mul.hi.u32 	%r343, %r288, %r340;
	mul.lo.s32 	%r344, %r340, -766435501;
	mul.hi.u32 	%r345, %r290, %r342;
	mul.lo.s32 	%r346, %r342, -845247145;
	xor.b32  	%r347, %r338, %r345;
	xor.b32  	%r348, %r347, %r20;
	xor.b32  	%r349, %r336, %r343;
	xor.b32  	%r350, %r349, %r21;
	add.s32 	%r22, %r4, -239350328;
	add.s32 	%r23, %r5, -616729560;
	mul.hi.u32 	%r351, %r288, %r348;
	mul.lo.s32 	%r352, %r348, -766435501;
	mul.hi.u32 	%r353, %r290, %r350;
	mul.lo.s32 	%r354, %r350, -845247145;
	xor.b32  	%r355, %r346, %r353;
	xor.b32  	%r356, %r355, %r22;
	xor.b32  	%r357, %r344, %r351;
	xor.b32  	%r358, %r357, %r23;
	add.s32 	%r24, %r4, -1879881855;
	add.s32 	%r25, %r5, -1767562579;
	mul.hi.u32 	%r359, %r288, %r356;
	mul.lo.s32 	%r847, %r356, -766435501;
	mul.hi.u32 	%r360, %r290, %r358;
	mul.lo.s32 	%r849, %r358, -845247145;
	xor.b32  	%r361, %r354, %r360;
	xor.b32  	%r850, %r361, %r24;
	xor.b32  	%r362, %r352, %r359;
	xor.b32  	%r848, %r362, %r25;
	setp.ge.u32 	%p2, %r2, %r285;
	mov.u32 	%r853, %r846;
	mov.u32 	%r854, %r846;
	mov.u32 	%r784, %r846;
	@%p2 bra 	$L__BB0_8;
	mov.b32 	%r784, 0;
	mov.u64 	%rd11, __cudart_sin_cos_coeffs;
	mov.u32 	%r783, %r2;
	mov.f64 	%fd413, %fd96;
	mov.f64 	%fd412, %fd95;
	mov.u32 	%r854, %r784;
	mov.u32 	%r853, %r784;
	mov.u32 	%r49, %r847;
	mov.u32 	%r50, %r784;
$L__BB0_3:
	mul.f64 	%fd104, %fd413, %fd413;
	fma.rn.f64 	%fd3, %fd412, %fd412, %fd104;
	setp.leu.f64 	%p3, %fd3, 0d3FF0000000000000;
	@%p3 bra 	$L__BB0_5;
	div.rn.f64 	%fd412, %fd412, %fd3;
	div.rn.f64 	%fd413, %fd413, %fd3;
$L__BB0_5:
	setp.ltu.f64 	%p4, %fd413, 0d0000000000000000;
	@%p4 bra 	$L__BB0_15;
	mul.f64 	%fd105, %fd412, 0d3FE279A74590331C;
	setp.lt.f64 	%p5, %fd105, %fd413;
	setp.gt.f64 	%p6, %fd412, 0d0000000000000000;
	and.pred  	%p7, %p6, %p5;
	mul.f64 	%fd106, %fd412, 0dBFF0000000000001;
	setp.gt.f64 	%p8, %fd106, %fd413;
	or.pred  	%p9, %p8, %p7;
	@%p9 bra 	$L__BB0_15;
	add.f64 	%fd107, %fd412, 0dBFF0000000000000;
	mul.f64 	%fd108, %fd413, %fd413;
	fma.rn.f64 	%fd109, %fd107, %fd107, %fd108;
	add.f64 	%fd110, %fd412, 0dBFEBB67AE8584CAA;
	add.f64 	%fd111, %fd413, 0dBFE0000000000000;
	mul.f64 	%fd112, %fd111, %fd111;
	fma.rn.f64 	%fd113, %fd110, %fd110, %fd112;
	add.f64 	%fd114, %fd413, 0dBFF0000000000000;
	mul.f64 	%fd115, %fd114, %fd114;
	fma.rn.f64 	%fd116, %fd412, %fd412, %fd115;
	add.f64 	%fd117, %fd412, 0d3FE6A09E667F3BCC;
	add.f64 	%fd118, %fd413, 0dBFE6A09E667F3BCC;
	mul.f64 	%fd119, %fd118, %fd118;
	fma.rn.f64 	%fd120, %fd117, %fd117, %fd119;
	min.f64 	%fd121, %fd116, %fd120;
	min.f64 	%fd122, %fd113, %fd121;
	min.f64 	%fd123, %fd109, %fd122;
	sqrt.rn.f64 	%fd414, %fd123;
	bra.uni 	$L__BB0_16;
$L__BB0_8:
	setp.ge.u32 	%p29, %r2, %r285;
	mov.b32 	%r832, 0;
	@%p29 bra 	$L__BB0_36;
	mov.b32 	%r832, 0;
	mov.u64 	%rd19, __cudart_sin_cos_coeffs;
	mov.u32 	%r831, %r2;
	mov.f64 	%fd423, %fd98;
	mov.f64 	%fd422, %fd97;
	mov.u32 	%r113, %r847;
	mov.u32 	%r114, %r846;
$L__BB0_10:
	mul.f64 	%fd181, %fd423, %fd423;
	fma.rn.f64 	%fd28, %fd422, %fd422, %fd181;
	setp.leu.f64 	%p30, %fd28, 0d3FF0000000000000;
	@%p30 bra 	$L__BB0_12;
	div.rn.f64 	%fd422, %fd422, %fd28;
	div.rn.f64 	%fd423, %fd423, %fd28;
$L__BB0_12:
	setp.ltu.f64 	%p31, %fd423, 0d0000000000000000;
	@%p31 bra 	$L__BB0_43;
	mul.f64 	%fd182, %fd422, 0d3FE279A74590331C;
	setp.lt.f64 	%p32, %fd182, %fd423;
	setp.gt.f64 	%p33, %fd422, 0d0000000000000000;
	and.pred  	%p34, %p33, %p32;
	mul.f64 	%fd183, %fd422, 0dBFF0000000000001;
	setp.gt.f64 	%p35, %fd183, %fd423;
	or.pred  	%p36, %p35, %p34;
	@%p36 bra 	$L__BB0_43;
	add.f64 	%fd184, %fd422, 0dBFF0000000000000;
	mul.f64 	%fd185, %fd423, %fd423;
	fma.rn.f64 	%fd186, %fd184, %fd184, %fd185;
	add.f64 	%fd187, %fd422, 0dBFEBB67AE8584CAA;
	add.f64 	%fd188, %fd423, 0dBFE0000000000000;
	mul.f64 	%fd189, %fd188, %fd188;
	fma.rn.f64 	%fd190, %fd187, %fd187, %fd189;
	add.f64 	%fd191, %fd423, 0dBFF0000000000000;
	mul.f64 	%fd192, %fd191, %fd191;
	fma.rn.f64 	%fd193, %fd422, %fd422, %fd192;
	add.f64 	%fd194, %fd422, 0d3FE6A09E667F3BCC;
	add.f64 	%fd195, %fd423, 0dBFE6A09E667F3BCC;
	mul.f64 	%fd196, %fd195, %fd195;
	fma.rn.f64 	%fd197, %fd194, %fd194, %fd196;
	min.f64 	%fd198, %fd193, %fd197;
	min.f64 	%fd199, %fd190, %fd198;
	min.f64 	%fd200, %fd186, %fd199;
	sqrt.rn.f64 	%fd424, %fd200;
	bra.uni 	$L__BB0_44;
$L__BB0_15:
	sqrt.rn.f64 	%fd124, %fd3;
	mov.f64 	%fd125, 0d3FF0000000000000;
	sub.f64 	%fd414, %fd125, %fd124;
$L__BB0_16:
	setp.geu.f64 	%p10, %fd414, %fd103;
	@%p10 bra 	$L__BB0_18;
	setp.gt.f64 	%p25, %fd412, 0dBFB999999999999A;
	setp.gt.f64 	%p26, %fd413, 0d3FB999999999999A;
	and.pred  	%p27, %p25, %p26;
	selp.u32 	%r457, 1, 0, %p27;
	add.s32 	%r784, %r784, %r457;
	add.s32 	%r783, %r783, %r956;
	mov.u32 	%r846, %r50;
	mov.u32 	%r847, %r49;
	mov.f64 	%fd412, %fd95;
	mov.f64 	%fd413, %fd96;
	bra.uni 	$L__BB0_35;
$L__BB0_18:
	mov.b32 	%r846, 2;
	setp.eq.s32 	%p11, %r50, 1;
	mov.u32 	%r797, %r849;
	mov.u32 	%r847, %r49;
	@%p11 bra 	$L__BB0_27;
	setp.eq.s32 	%p12, %r50, 3;
	@%p12 bra 	$L__BB0_23;
	setp.ne.s32 	%p13, %r50, 2;
	@%p13 bra 	$L__BB0_22;
	mov.b32 	%r846, 3;
	mov.u32 	%r797, %r848;
	mov.u32 	%r847, %r49;
	bra.uni 	$L__BB0_27;
$L__BB0_22:
	add.s32 	%r846, %r50, 1;
	mov.u32 	%r797, %r850;
	mov.u32 	%r847, %r49;
	bra.uni 	$L__BB0_27;
$L__BB0_23:
	add.s32 	%r854, %r854, 1;
	setp.ne.s32 	%p14, %r854, 0;
	@%p14 bra 	$L__BB0_26;
	add.s32 	%r853, %r853, 1;
	setp.ne.s32 	%p15, %r853, 0;
	@%p15 bra 	$L__BB0_26;
	add.s32 	%r852, %r852, 1;
	setp.eq.s32 	%p16, %r852, 0;
	selp.u32 	%r366, 1, 0, %p16;
	add.s32 	%r851, %r851, %r366;
	mov.b32 	%r853, 0;
$L__BB0_26:
	mov.b32 	%r368, -766435501;
	mul.hi.u32 	%r369, %r368, %r854;
	mul.lo.s32 	%r370, %r854, -766435501;
	mov.b32 	%r371, -845247145;
	mul.hi.u32 	%r372, %r371, %r852;
	mul.lo.s32 	%r373, %r852, -845247145;
	xor.b32  	%r374, %r372, %r4;
	xor.b32  	%r375, %r374, %r853;
	xor.b32  	%r376, %r369, %r5;
	xor.b32  	%r377, %r376, %r851;
	mul.hi.u32 	%r378, %r368, %r375;
	mul.lo.s32 	%r379, %r375, -766435501;
	mul.hi.u32 	%r380, %r371, %r377;
	mul.lo.s32 	%r381, %r377, -845247145;
	xor.b32  	%r382, %r373, %r380;
	xor.b32  	%r383, %r382, %r8;
	xor.b32  	%r384, %r370, %r378;
	xor.b32  	%r385, %r384, %r9;
	mul.hi.u32 	%r386, %r368, %r383;
	mul.lo.s32 	%r387, %r383, -766435501;
	mul.hi.u32 	%r388, %r371, %r385;
	mul.lo.s32 	%r389, %r385, -845247145;
	xor.b32  	%r390, %r381, %r388;
	xor.b32  	%r391, %r390, %r10;
	xor.b32  	%r392, %r379, %r386;
	xor.b32  	%r393, %r392, %r11;
	mul.hi.u32 	%r394, %r368, %r391;
	mul.lo.s32 	%r395, %r391, -766435501;
	mul.hi.u32 	%r396, %r371, %r393;
	mul.lo.s32 	%r397, %r393, -845247145;
	xor.b32  	%r398, %r389, %r396;
	xor.b32  	%r399, %r398, %r12;
	xor.b32  	%r400, %r387, %r394;
	xor.b32  	%r401, %r400, %r13;
	mul.hi.u32 	%r402, %r368, %r399;
	mul.lo.s32 	%r403, %r399, -766435501;
	mul.hi.u32 	%r404, %r371, %r401;
	mul.lo.s32 	%r405, %r401, -845247145;
	xor.b32  	%r406, %r397, %r404;
	xor.b32  	%r407, %r406, %r14;
	xor.b32  	%r408, %r395, %r402;
	xor.b32  	%r409, %r408, %r15;
	mul.hi.u32 	%r410, %r368, %r407;
	mul.lo.s32 	%r411, %r407, -766435501;
	mul.hi.u32 	%r412, %r371, %r409;
	mul.lo.s32 	%r413, %r409, -845247145;
	xor.b32  	%r414, %r405, %r412;
	xor.b32  	%r415, %r414, %r16;
	xor.b32  	%r416, %r403, %r410;
	xor.b32  	%r417, %r416, %r17;
	mul.hi.u32 	%r418, %r368, %r415;
	mul.lo.s32 	%r419, %r415, -766435501;
	mul.hi.u32 	%r420, %r371, %r417;
	mul.lo.s32 	%r421, %r417, -845247145;
	xor.b32  	%r422, %r413, %r420;
	xor.b32  	%r423, %r422, %r18;
	xor.b32  	%r424, %r411, %r418;
	xor.b32  	%r425, %r424, %r19;
	mul.hi.u32 	%r426, %r368, %r423;
	mul.lo.s32 	%r427, %r423, -766435501;
	mul.hi.u32 	%r428, %r371, %r425;
	mul.lo.s32 	%r429, %r425, -845247145;
	xor.b32  	%r430, %r421, %r428;
	xor.b32  	%r431, %r430, %r20;
	xor.b32  	%r432, %r419, %r426;
	xor.b32  	%r433, %r432, %r21;
	mul.hi.u32 	%r434, %r368, %r431;
	mul.lo.s32 	%r435, %r431, -766435501;
	mul.hi.u32 	%r436, %r371, %r433;
	mul.lo.s32 	%r437, %r433, -845247145;
	xor.b32  	%r438, %r429, %r436;
	xor.b32  	%r439, %r438, %r22;
	xor.b32  	%r440, %r427, %r434;
	xor.b32  	%r441, %r440, %r23;
	mul.hi.u32 	%r442, %r368, %r439;
	mul.lo.s32 	%r847, %r439, -766435501;
	mul.hi.u32 	%r443, %r371, %r441;
	mul.lo.s32 	%r849, %r441, -845247145;
	xor.b32  	%r444, %r437, %r443;
	xor.b32  	%r850, %r444, %r24;
	xor.b32  	%r445, %r435, %r442;
	xor.b32  	%r848, %r445, %r25;
	mov.b32 	%r846, 0;
	mov.u32 	%r797, %r49;
$L__BB0_27:
	mov.f64 	%fd126, 0d0000000000000000;
	mov.f64 	%fd127, 0d7FF0000000000000;
	mul.rn.f64 	%fd416, %fd127, %fd126;
	cvt.rn.f64.u32 	%fd128, %r797;
	fma.rn.f64 	%fd129, %fd128, 0d3DF0000000000000, 0d3DF0000000000000;
	mul.f64 	%fd12, %fd129, 0d401921FB54442D18;
	setp.eq.f64 	%p17, %fd12, 0d7FF0000000000000;
	mov.b32 	%r808, 1;
	@%p17 bra 	$L__BB0_31;
	mul.f64 	%fd130, %fd12, 0d3FE45F306DC9C883;
	cvt.rni.s32.f64 	%r807, %fd130;
	cvt.rn.f64.s32 	%fd131, %r807;
	fma.rn.f64 	%fd132, %fd131, 0dBFF921FB54442D18, %fd12;
	fma.rn.f64 	%fd133, %fd131, 0dBC91A62633145C00, %fd132;
	fma.rn.f64 	%fd416, %fd131, 0dB97B839A252049C0, %fd133;
	setp.ltu.f64 	%p18, %fd12, 0d41E0000000000000;
	@%p18 bra 	$L__BB0_30;
	{ // callseq 0, 0
	.param .b64 param0;
	st.param.f64 	[param0], %fd12;
	.param .align 16 .b8 retval0[16];
	call.uni (retval0), 
	__internal_trig_reduction_slowpathd, 
	(
	param0
	);
	ld.param.f64 	%fd416, [retval0];
	ld.param.b32 	%r807, [retval0+8];
	} // callseq 0
$L__BB0_30:
	add.s32 	%r808, %r807, 1;
$L__BB0_31:
	mov.f64 	%fd135, 0d0000000000000000;
	mov.f64 	%fd136, 0d7FF0000000000000;
	mul.rn.f64 	%fd417, %fd136, %fd135;
	shl.b32 	%r450, %r808, 6;
	cvt.u64.u32 	%rd9, %r450;
	and.b64  	%rd10, %rd9, 64;
	add.s64 	%rd12, %rd11, %rd10;
	mul.rn.f64 	%fd137, %fd416, %fd416;
	and.b32  	%r451, %r808, 1;
	setp.eq.b32 	%p20, %r451, 1;
	selp.f64 	%fd138, 0dBDA8FF8320FD8164, 0d3DE5DB65F9785EBA, %p20;
	ld.global.nc.v2.f64 	{%fd139, %fd140}, [%rd12];
	fma.rn.f64 	%fd141, %fd138, %fd137, %fd139;
	fma.rn.f64 	%fd142, %fd141, %fd137, %fd140;
	ld.global.nc.v2.f64 	{%fd143, %fd144}, [%rd12+16];
	fma.rn.f64 	%fd145, %fd142, %fd137, %fd143;
	fma.rn.f64 	%fd146, %fd145, %fd137, %fd144;
	ld.global.nc.v2.f64 	{%fd147, %fd148}, [%rd12+32];
	fma.rn.f64 	%fd149, %fd146, %fd137, %fd147;
	fma.rn.f64 	%fd150, %fd149, %fd137, %fd148;
	fma.rn.f64 	%fd151, %fd150, %fd416, %fd416;
	fma.rn.f64 	%fd152, %fd150, %fd137, 0d3FF0000000000000;
	selp.f64 	%fd153, %fd152, %fd151, %p20;
	and.b32  	%r452, %r808, 2;
	setp.eq.s32 	%p21, %r452, 0;
	sub.f64 	%fd154, %fd135, %fd153;
	selp.f64 	%fd155, %fd153, %fd154, %p21;
	fma.rn.f64 	%fd412, %fd414, %fd155, %fd412;
	mov.b32 	%r809, 0;
	@%p17 bra 	$L__BB0_34;
	mul.f64 	%fd156, %fd12, 0d3FE45F306DC9C883;
	cvt.rni.s32.f64 	%r809, %fd156;
	cvt.rn.f64.s32 	%fd157, %r809;
	fma.rn.f64 	%fd158, %fd157, 0dBFF921FB54442D18, %fd12;
	fma.rn.f64 	%fd159, %fd157, 0dBC91A62633145C00, %fd158;
	fma.rn.f64 	%fd417, %fd157, 0dB97B839A252049C0, %fd159;
	setp.ltu.f64 	%p22, %fd12, 0d41E0000000000000;
	@%p22 bra 	$L__BB0_34;
	{ // callseq 1, 0
	.param .b64 param0;
	st.param.f64 	[param0], %fd12;
	.param .align 16 .b8 retval0[16];
	call.uni (retval0), 
	__internal_trig_reduction_slowpathd, 
	(
	param0
	);
	ld.param.f64 	%fd417, [retval0];
	ld.param.b32 	%r809, [retval0+8];
	} // callseq 1
$L__BB0_34:
	shl.b32 	%r454, %r809, 6;
	cvt.u64.u32 	%rd13, %r454;
	and.b64  	%rd14, %rd13, 64;
	add.s64 	%rd16, %rd11, %rd14;
	mul.rn.f64 	%fd161, %fd417, %fd417;
	and.b32  	%r455, %r809, 1;
	setp.eq.b32 	%p23, %r455, 1;
	selp.f64 	%fd162, 0dBDA8FF8320FD8164, 0d3DE5DB65F9785EBA, %p23;
	ld.global.nc.v2.f64 	{%fd163, %fd164}, [%rd16];
	fma.rn.f64 	%fd165, %fd162, %fd161, %fd163;
	fma.rn.f64 	%fd166, %fd165, %fd161, %fd164;
	ld.global.nc.v2.f64 	{%fd167, %fd168}, [%rd16+16];
	fma.rn.f64 	%fd169, %fd166, %fd161, %fd167;
	fma.rn.f64 	%fd170, %fd169, %fd161, %fd168;
	ld.global.nc.v2.f64 	{%fd171, %fd172}, [%rd16+32];
	fma.rn.f64 	%fd173, %fd170, %fd161, %fd171;
	fma.rn.f64 	%fd174, %fd173, %fd161, %fd172;
	fma.rn.f64 	%fd175, %fd174, %fd417, %fd417;
	fma.rn.f64 	%fd176, %fd174, %fd161, 0d3FF0000000000000;
	selp.f64 	%fd177, %fd176, %fd175, %p23;
	and.b32  	%r456, %r809, 2;
	setp.eq.s32 	%p24, %r456, 0;
	mov.f64 	%fd178, 0d0000000000000000;
	sub.f64 	%fd179, %fd178, %fd177;
	selp.f64 	%fd180, %fd177, %fd179, %p24;
	fma.rn.f64 	%fd413, %fd414, %fd180, %fd413;
	mov.u32 	%r49, %r847;
	mov.u32 	%r50, %r846;
$L__BB0_35:
	setp.lt.u32 	%p28, %r783, %r285;
	@%p28 bra 	$L__BB0_3;
	bra.uni 	$L__BB0_8;
$L__BB0_36:
	setp.ge.u32 	%p56, %r2, %r285;
	mov.b32 	%r880, 0;
	@%p56 bra 	$L__BB0_64;
	mov.f64 	%fd258, 0d0000000000000000;
	mov.f64 	%fd259, 0d7FF0000000000000;
	mul.rn.f64 	%fd25, %fd259, %fd258;
	mov.b32 	%r880, 0;
	mov.u64 	%rd27, __cudart_sin_cos_coeffs;
	mov.u32 	%r879, %r2;
	mov.f64 	%fd433, %fd100;
	mov.f64 	%fd432, %fd99;
	mov.u32 	%r177, %r847;
	mov.u32 	%r178, %r846;
$L__BB0_38:
	mul.f64 	%fd260, %fd433, %fd433;
	fma.rn.f64 	%fd53, %fd432, %fd432, %fd260;
	setp.leu.f64 	%p57, %fd53, 0d3FF0000000000000;
	@%p57 bra 	$L__BB0_40;
	div.rn.f64 	%fd432, %fd432, %fd53;
	div.rn.f64 	%fd433, %fd433, %fd53;
$L__BB0_40:
	setp.ltu.f64 	%p58, %fd433, 0d0000000000000000;
	@%p58 bra 	$L__BB0_71;
	mul.f64 	%fd261, %fd432, 0d3FE279A74590331C;
	setp.lt.f64 	%p59, %fd261, %fd433;
	setp.gt.f64 	%p60, %fd432, 0d0000000000000000;
	and.pred  	%p61, %p60, %p59;
	mul.f64 	%fd262, %fd432, 0dBFF0000000000001;
	setp.gt.f64 	%p62, %fd262, %fd433;
	or.pred  	%p63, %p62, %p61;
	@%p63 bra 	$L__BB0_71;
	add.f64 	%fd263, %fd432, 0dBFF0000000000000;
	mul.f64 	%fd264, %fd433, %fd433;
	fma.rn.f64 	%fd265, %fd263, %fd263, %fd264;
	add.f64 	%fd266, %fd432, 0dBFEBB67AE8584CAA;
	add.f64 	%fd267, %fd433, 0dBFE0000000000000;
	mul.f64 	%fd268, %fd267, %fd267;
	fma.rn.f64 	%fd269, %fd266, %fd266, %fd268;
	add.f64 	%fd270, %fd433, 0dBFF0000000000000;
	mul.f64 	%fd271, %fd270, %fd270;
	fma.rn.f64 	%fd272, %fd432, %fd432, %fd271;
	add.f64 	%fd273, %fd432, 0d3FE6A09E667F3BCC;
	add.f64 	%fd274, %fd433, 0dBFE6A09E667F3BCC;
	mul.f64 	%fd275, %fd274, %fd274;
	fma.rn.f64 	%fd276, %fd273, %fd273, %fd275;
	min.f64 	%fd277, %fd272, %fd276;
	min.f64 	%fd278, %fd269, %fd277;
	min.f64 	%fd279, %fd265, %fd278;
	sqrt.rn.f64 	%fd434, %fd279;
	bra.uni 	$L__BB0_72;
$L__BB0_43:
	sqrt.rn.f64 	%fd201, %fd28;
	mov.f64 	%fd202, 0d3FF0000000000000;
	sub.f64 	%fd424, %fd202, %fd201;
$L__BB0_44:
	setp.geu.f64 	%p37, %fd424, %fd103;
	@%p37 bra 	$L__BB0_46;
	setp.gt.f64 	%p52, %fd422, 0dBFB999999999999A;
	setp.gt.f64 	%p53, %fd423, 0d3FB999999999999A;
	and.pred  	%p54, %p52, %p53;
	selp.u32 	%r553, 1, 0, %p54;
	add.s32 	%r832, %r832, %r553;
	add.s32 	%r831, %r831, %r956;
	mov.u32 	%r846, %r114;
	mov.u32 	%r847, %r113;
	mov.f64 	%fd422, %fd97;
	mov.f64 	%fd423, %fd98;
	bra.uni 	$L__BB0_63;
$L__BB0_46:
	mov.b32 	%r846, 2;
	setp.eq.s32 	%p38, %r114, 1;
	mov.u32 	%r845, %r849;
	mov.u32 	%r847, %r113;
	@%p38 bra 	$L__BB0_55;
	setp.eq.s32 	%p39, %r114, 3;
	@%p39 bra 	$L__BB0_51;
	setp.ne.s32 	%p40, %r114, 2;
	@%p40 bra 	$L__BB0_50;
	mov.b32 	%r846, 3;
	mov.u32 	%r845, %r848;
	mov.u32 	%r847, %r113;
	bra.uni 	$L__BB0_55;
$L__BB0_50:
	add.s32 	%r846, %r114, 1;
	mov.u32 	%r845, %r850;
	mov.u32 	%r847, %r113;
	bra.uni 	$L__BB0_55;
$L__BB0_51:
	add.s32 	%r854, %r854, 1;
	setp.ne.s32 	%p41, %r854, 0;
	@%p41 bra 	$L__BB0_54;
	add.s32 	%r853, %r853, 1;
	setp.ne.s32 	%p42, %r853, 0;
	@%p42 bra 	$L__BB0_54;
	add.s32 	%r852, %r852, 1;
	setp.eq.s32 	%p43, %r852, 0;
	selp.u32 	%r462, 1, 0, %p43;
	add.s32 	%r851, %r851, %r462;
	mov.b32 	%r853, 0;
$L__BB0_54:
	mov.b32 	%r464, -766435501;
	mul.hi.u32 	%r465, %r464, %r854;
	mul.lo.s32 	%r466, %r854, -766435501;
	mov.b32 	%r467, -845247145;
	mul.hi.u32 	%r468, %r467, %r852;
	mul.lo.s32 	%r469, %r852, -845247145;
	xor.b32  	%r470, %r468, %r4;
	xor.b32  	%r471, %r470, %r853;
	xor.b32  	%r472, %r465, %r5;
	xor.b32  	%r473, %r472, %r851;
	mul.hi.u32 	%r474, %r464, %r471;
	mul.lo.s32 	%r475, %r471, -766435501;
	mul.hi.u32 	%r476, %r467, %r473;
	mul.lo.s32 	%r477, %r473, -845247145;
	xor.b32  	%r478, %r469, %r476;
	xor.b32  	%r479, %r478, %r8;
	xor.b32  	%r480, %r466, %r474;
	xor.b32  	%r481, %r480, %r9;
	mul.hi.u32 	%r482, %r464, %r479;
	mul.lo.s32 	%r483, %r479, -766435501;
	mul.hi.u32 	%r484, %r467, %r481;
	mul.lo.s32 	%r485, %r481, -845247145;
	xor.b32  	%r486, %r477, %r484;
	xor.b32  	%r487, %r486, %r10;
	xor.b32  	%r488, %r475, %r482;
	xor.b32  	%r489, %r488, %r11;
	mul.hi.u32 	%r490, %r464, %r487;
	mul.lo.s32 	%r491, %r487, -766435501;
	mul.hi.u32 	%r492, %r467, %r489;
	mul.lo.s32 	%r493, %r489, -845247145;
	xor.b32  	%r494, %r485, %r492;
	xor.b32  	%r495, %r494, %r12;
	xor.b32  	%r496, %r483, %r490;
	xor.b32  	%r497, %r496, %r13;
	mul.hi.u32 	%r498, %r464, %r495;
	mul.lo.s32 	%r499, %r495, -766435501;
	mul.hi.u32 	%r500, %r467, %r497;
	mul.lo.s32 	%r501, %r497, -845247145;
	xor.b32  	%r502, %r493, %r500;
	xor.b32  	%r503, %r502, %r14;
	xor.b32  	%r504, %r491, %r498;
	xor.b32  	%r505, %r504, %r15;
	mul.hi.u32 	%r506, %r464, %r503;
	mul.lo.s32 	%r507, %r503, -766435501;
	mul.hi.u32 	%r508, %r467, %r505;
	mul.lo.s32 	%r509, %r505, -845247145;
	xor.b32  	%r510, %r501, %r508;
	xor.b32  	%r511, %r510, %r16;
	xor.b32  	%r512, %r499, %r506;
	xor.b32  	%r513, %r512, %r17;
	mul.hi.u32 	%r514, %r464, %r511;
	mul.lo.s32 	%r515, %r511, -766435501;
	mul.hi.u32 	%r516, %r467, %r513;
	mul.lo.s32 	%r517, %r513, -845247145;
	xor.b32  	%r518, %r509, %r516;
	xor.b32  	%r519, %r518, %r18;
	xor.b32  	%r520, %r507, %r514;
	xor.b32  	%r521, %r520, %r19;
	mul.hi.u32 	%r522, %r464, %r519;
	mul.lo.s32 	%r523, %r519, -766435501;
	mul.hi.u32 	%r524, %r467, %r521;
	mul.lo.s32 	%r525, %r521, -845247145;
	xor.b32  	%r526, %r517, %r524;
	xor.b32  	%r527, %r526, %r20;
	xor.b32  	%r528, %r515, %r522;
	xor.b32  	%r529, %r528, %r21;
	mul.hi.u32 	%r530, %r464, %r527;
	mul.lo.s32 	%r531, %r527, -766435501;
	mul.hi.u32 	%r532, %r467, %r529;
	mul.lo.s32 	%r533, %r529, -845247145;
	xor.b32  	%r534, %r525, %r532;
	xor.b32  	%r535, %r534, %r22;
	xor.b32  	%r536, %r523, %r530;
	xor.b32  	%r537, %r536, %r23;
	mul.hi.u32 	%r538, %r464, %r535;
	mul.lo.s32 	%r847, %r535, -766435501;
	mul.hi.u32 	%r539, %r467, %r537;
	mul.lo.s32 	%r849, %r537, -845247145;
	xor.b32  	%r540, %r533, %r539;
	xor.b32  	%r850, %r540, %r24;
	xor.b32  	%r541, %r531, %r538;
	xor.b32  	%r848, %r541, %r25;
	mov.b32 	%r846, 0;
	mov.u32 	%r845, %r113;
$L__BB0_55:
	mov.f64 	%fd203, 0d0000000000000000;
	mov.f64 	%fd204, 0d7FF0000000000000;
	mul.rn.f64 	%fd426, %fd204, %fd203;
	cvt.rn.f64.u32 	%fd205, %r845;
	fma.rn.f64 	%fd206, %fd205, 0d3DF0000000000000, 0d3DF0000000000000;
	mul.f64 	%fd37, %fd206, 0d401921FB54442D18;
	setp.eq.f64 	%p44, %fd37, 0d7FF0000000000000;
	mov.b32 	%r856, 1;
	@%p44 bra 	$L__BB0_59;
	mul.f64 	%fd207, %fd37, 0d3FE45F306DC9C883;
	cvt.rni.s32.f64 	%r855, %fd207;
	cvt.rn.f64.s32 	%fd208, %r855;
	fma.rn.f64 	%fd209, %fd208, 0dBFF921FB54442D18, %fd37;
	fma.rn.f64 	%fd210, %fd208, 0dBC91A62633145C00, %fd209;
	fma.rn.f64 	%fd426, %fd208, 0dB97B839A252049C0, %fd210;
	setp.ltu.f64 	%p45, %fd37, 0d41E0000000000000;
	@%p45 bra 	$L__BB0_58;
	{ // callseq 2, 0
	.param .b64 param0;
	st.param.f64 	[param0], %fd37;
	.param .align 16 .b8 retval0[16];
	call.uni (retval0), 
	__internal_trig_reduction_slowpathd, 
	(
	param0
	);
	ld.param.f64 	%fd426, [retval0];
	ld.param.b32 	%r855, [retval0+8];
	} // callseq 2
$L__BB0_58:
	add.s32 	%r856, %r855, 1;
$L__BB0_59:
	mov.f64 	%fd212, 0d0000000000000000;
	mov.f64 	%fd213, 0d7FF0000000000000;
	mul.rn.f64 	%fd427, %fd213, %fd212;
	shl.b32 	%r546, %r856, 6;
	cvt.u64.u32 	%rd17, %r546;
	and.b64  	%rd18, %rd17, 64;
	add.s64 	%rd20, %rd19, %rd18;
	mul.rn.f64 	%fd214, %fd426, %fd426;
	and.b32  	%r547, %r856, 1;
	setp.eq.b32 	%p47, %r547, 1;
	selp.f64 	%fd215, 0dBDA8FF8320FD8164, 0d3DE5DB65F9785EBA, %p47;
	ld.global.nc.v2.f64 	{%fd216, %fd217}, [%rd20];
	fma.rn.f64 	%fd218, %fd215, %fd214, %fd216;
	fma.rn.f64 	%fd219, %fd218, %fd214, %fd217;
	ld.global.nc.v2.f64 	{%fd220, %fd221}, [%rd20+16];
	fma.rn.f64 	%fd222, %fd219, %fd214, %fd220;
	fma.rn.f64 	%fd223, %fd222, %fd214, %fd221;
	ld.global.nc.v2.f64 	{%fd224, %fd225}, [%rd20+32];
	fma.rn.f64 	%fd226, %fd223, %fd214, %fd224;
	fma.rn.f64 	%fd227, %fd226, %fd214, %fd225;
	fma.rn.f64 	%fd228, %fd227, %fd426, %fd426;
	fma.rn.f64 	%fd229, %fd227, %fd214, 0d3FF0000000000000;
	selp.f64 	%fd230, %fd229, %fd228, %p47;
	and.b32  	%r548, %r856, 2;
	setp.eq.s32 	%p48, %r548, 0;
	sub.f64 	%fd231, %fd212, %fd230;
	selp.f64 	%fd232, %fd230, %fd231, %p48;
	fma.rn.f64 	%fd422, %fd424, %fd232, %fd422;
	mov.b32 	%r857, 0;
	@%p44 bra 	$L__BB0_62;
	mul.f64 	%fd233, %fd37, 0d3FE45F306DC9C883;
	cvt.rni.s32.f64 	%r857, %fd233;
	cvt.rn.f64.s32 	%fd234, %r857;
	fma.rn.f64 	%fd235, %fd234, 0dBFF921FB54442D18, %fd37;
	fma.rn.f64 	%fd236, %fd234, 0dBC91A62633145C00, %fd235;
	fma.rn.f64 	%fd427, %fd234, 0dB97B839A252049C0, %fd236;
	setp.ltu.f64 	%p49, %fd37, 0d41E0000000000000;
	@%p49 bra 	$L__BB0_62;
	{ // callseq 3, 0
	.param .b64 param0;
	st.param.f64 	[param0], %fd37;
	.param .align 16 .b8 retval0[16];
	call.uni (retval0), 
	__internal_trig_reduction_slowpathd, 
	(
	param0
	);
	ld.param.f64 	%fd427, [retval0];
	ld.param.b32 	%r857, [retval0+8];
	} // callseq 3
$L__BB0_62:
	shl.b32 	%r550, %r857, 6;
	cvt.u64.u32 	%rd21, %r550;
	and.b64  	%rd22, %rd21, 64;
	add.s64 	%rd24, %rd19, %rd22;
	mul.rn.f64 	%fd238, %fd427, %fd427;
	and.b32  	%r551, %r857, 1;
	setp.eq.b32 	%p50, %r551, 1;
	selp.f64 	%fd239, 0dBDA8FF8320FD8164, 0d3DE5DB65F9785EBA, %p50;
	ld.global.nc.v2.f64 	{%fd240, %fd241}, [%rd24];
	fma.rn.f64 	%fd242, %fd239, %fd238, %fd240;
	fma.rn.f64 	%fd243, %fd242, %fd238, %fd241;
	ld.global.nc.v2.f64 	{%fd244, %fd245}, [%rd24+16];
	fma.rn.f64 	%fd246, %fd243, %fd238, %fd244;
	fma.rn.f64 	%fd247, %fd246, %fd238, %fd245;
	ld.global.nc.v2.f64 	{%fd248, %fd249}, [%rd24+32];
	fma.rn.f64 	%fd250, %fd247, %fd238, %fd248;
	fma.rn.f64 	%fd251, %fd250, %fd238, %fd249;
	fma.rn.f64 	%fd252, %fd251, %fd427, %fd427;
	fma.rn.f64 	%fd253, %fd251, %fd238, 0d3FF0000000000000;
	selp.f64 	%fd254, %fd253, %fd252, %p50;
	and.b32  	%r552, %r857, 2;
	setp.eq.s32 	%p51, %r552, 0;
	mov.f64 	%fd255, 0d0000000000000000;
	sub.f64 	%fd256, %fd255, %fd254;
	selp.f64 	%fd257, %fd254, %fd256, %p51;
	fma.rn.f64 	%fd423, %fd424, %fd257, %fd423;
	mov.u32 	%r113, %r847;
	mov.u32 	%r114, %r846;
$L__BB0_63:
	setp.lt.u32 	%p55, %r831, %r285;
	@%p55 bra 	$L__BB0_10;
	bra.uni 	$L__BB0_36;
$L__BB0_64:
	setp.ge.u32 	%p83, %r2, %r285;
	mov.b32 	%r918, 0;
	@%p83 bra 	$L__BB0_113;
	mov.f64 	%fd334, 0d0000000000000000;
	mov.f64 	%fd335, 0d7FF0000000000000;
	mul.rn.f64 	%fd50, %fd335, %fd334;
	mov.b32 	%r918, 0;
	mov.u64 	%rd35, __cudart_sin_cos_coeffs;
	mov.u32 	%r917, %r2;
	mov.f64 	%fd443, %fd102;
	mov.f64 	%fd442, %fd101;
$L__BB0_66:
	mul.f64 	%fd336, %fd443, %fd443;
	fma.rn.f64 	%fd75, %fd442, %fd442, %fd336;
	setp.leu.f64 	%p84, %fd75, 0d3FF0000000000000;
	@%p84 bra 	$L__BB0_68;
	div.rn.f64 	%fd442, %fd442, %fd75;
	div.rn.f64 	%fd443, %fd443, %fd75;
$L__BB0_68:
	setp.ltu.f64 	%p85, %fd443, 0d0000000000000000;
	@%p85 bra 	$L__BB0_92;
	mul.f64 	%fd337, %fd442, 0d3FE279A74590331C;
	setp.lt.f64 	%p86, %fd337, %fd443;
	setp.gt.f64 	%p87, %fd442, 0d0000000000000000;
	and.pred  	%p88, %p87, %p86;
	mul.f64 	%fd338, %fd442, 0dBFF0000000000001;
	setp.gt.f64 	%p89, %fd338, %fd443;
	or.pred  	%p90, %p89, %p88;
	@%p90 bra 	$L__BB0_92;
	add.f64 	%fd339, %fd442, 0dBFF0000000000000;
	mul.f64 	%fd340, %fd443, %fd443;
	fma.rn.f64 	%fd341, %fd339, %fd339, %fd340;
	add.f64 	%fd342, %fd442, 0dBFEBB67AE8584CAA;
	add.f64 	%fd343, %fd443, 0dBFE0000000000000;
	mul.f64 	%fd344, %fd343, %fd343;
	fma.rn.f64 	%fd345, %fd342, %fd342, %fd344;
	add.f64 	%fd346, %fd443, 0dBFF0000000000000;
	mul.f64 	%fd347, %fd346, %fd346;
	fma.rn.f64 	%fd348, %fd442, %fd442, %fd347;
	add.f64 	%fd349, %fd442, 0d3FE6A09E667F3BCC;
	add.f64 	%fd350, %fd443, 0dBFE6A09E667F3BCC;
	mul.f64 	%fd351, %fd350, %fd350;
	fma.rn.f64 	%fd352, %fd349, %fd349, %fd351;
	min.f64 	%fd353, %fd348, %fd352;
	min.f64 	%fd354, %fd345, %fd353;
	min.f64 	%fd355, %fd341, %fd354;
	sqrt.rn.f64 	%fd444, %fd355;
	bra.uni 	$L__BB0_93;
$L__BB0_71:
	sqrt.rn.f64 	%fd280, %fd53;
	mov.f64 	%fd281, 0d3FF0000000000000;
	sub.f64 	%fd434, %fd281, %fd280;
$L__BB0_72:
	setp.geu.f64 	%p64, %fd434, %fd103;
	@%p64 bra 	$L__BB0_74;
	setp.gt.f64 	%p79, %fd432, 0dBFB999999999999A;
	setp.gt.f64 	%p80, %fd433, 0d3FB999999999999A;
	and.pred  	%p81, %p79, %p80;
	selp.u32 	%r649, 1, 0, %p81;
	add.s32 	%r880, %r880, %r649;
	add.s32 	%r879, %r879, %r956;
	mov.u32 	%r846, %r178;
	mov.u32 	%r847, %r177;
	mov.f64 	%fd432, %fd99;
	mov.f64 	%fd433, %fd100;
	bra.uni 	$L__BB0_91;
$L__BB0_74:
	mov.b32 	%r846, 2;
	setp.eq.s32 	%p65, %r178, 1;
	mov.u32 	%r893, %r849;
	mov.u32 	%r847, %r177;
	@%p65 bra 	$L__BB0_83;
	setp.eq.s32 	%p66, %r178, 3;
	@%p66 bra 	$L__BB0_79;
	setp.ne.s32 	%p67, %r178, 2;
	@%p67 bra 	$L__BB0_78;
	mov.b32 	%r846, 3;
	mov.u32 	%r893, %r848;
	mov.u32 	%r847, %r177;
	bra.uni 	$L__BB0_83;
$L__BB0_78:
	add.s32 	%r846, %r178, 1;
	mov.u32 	%r893, %r850;
	mov.u32 	%r847, %r177;
	bra.uni 	$L__BB0_83;
$L__BB0_79:
	add.s32 	%r854, %r854, 1;
	setp.ne.s32 	%p68, %r854, 0;
	@%p68 bra 	$L__BB0_82;
	add.s32 	%r853, %r853, 1;
	setp.ne.s32 	%p69, %r853, 0;
	@%p69 bra 	$L__BB0_82;
	add.s32 	%r852, %r852, 1;
	setp.eq.s32 	%p70, %r852, 0;
	selp.u32 	%r558, 1, 0, %p70;
	add.s32 	%r851, %r851, %r558;
	mov.b32 	%r853, 0;
$L__BB0_82:
	mov.b32 	%r560, -766435501;
	mul.hi.u32 	%r561, %r560, %r854;
	mul.lo.s32 	%r562, %r854, -766435501;
	mov.b32 	%r563, -845247145;
	mul.hi.u32 	%r564, %r563, %r852;
	mul.lo.s32 	%r565, %r852, -845247145;
	xor.b32  	%r566, %r564, %r4;
	xor.b32  	%r567, %r566, %r853;
	xor.b32  	%r568, %r561, %r5;
	xor.b32  	%r569, %r568, %r851;
	mul.hi.u32 	%r570, %r560, %r567;
	mul.lo.s32 	%r571, %r567, -766435501;
	mul.hi.u32 	%r572, %r563, %r569;
	mul.lo.s32 	%r573, %r569, -845247145;
	xor.b32  	%r574, %r565, %r572;
	xor.b32  	%r575, %r574, %r8;
	xor.b32  	%r576, %r562, %r570;
	xor.b32  	%r577, %r576, %r9;
	mul.hi.u32 	%r578, %r560, %r575;
	mul.lo.s32 	%r579, %r575, -766435501;
	mul.hi.u32 	%r580, %r563, %r577;
	mul.lo.s32 	%r581, %r577, -845247145;
	xor.b32  	%r582, %r573, %r580;
	xor.b32  	%r583, %r582, %r10;
	xor.b32  	%r584, %r571, %r578;
	xor.b32  	%r585, %r584, %r11;
	mul.hi.u32 	%r586, %r560, %r583;
	mul.lo.s32 	%r587, %r583, -766435501;
	mul.hi.u32 	%r588, %r563, %r585;
	mul.lo.s32 	%r589, %r585, -845247145;
	xor.b32  	%r590, %r581, %r588;
	xor.b32  	%r591, %r590, %r12;
	xor.b32  	%r592, %r579, %r586;
	xor.b32  	%r593, %r592, %r13;
	mul.hi.u32 	%r594, %r560, %r591;
	mul.lo.s32 	%r595, %r591, -766435501;
	mul.hi.u32 	%r596, %r563, %r593;
	mul.lo.s32 	%r597, %r593, -845247145;
	xor.b32  	%r598, %r589, %r596;
	xor.b32  	%r599, %r598, %r14;
	xor.b32  	%r600, %r587, %r594;
	xor.b32  	%r601, %r600, %r15;
	mul.hi.u32 	%r602, %r560, %r599;
	mul.lo.s32 	%r603, %r599, -766435501;
	mul.hi.u32 	%r604, %r563, %r601;
	mul.lo.s32 	%r605, %r601, -845247145;
	xor.b32  	%r606, %r597, %r604;
	xor.b32  	%r607, %r606, %r16;
	xor.b32  	%r608, %r595, %r602;
	xor.b32  	%r609, %r608, %r17;
	mul.hi.u32 	%r610, %r560, %r607;
	mul.lo.s32 	%r611, %r607, -766435501;
	mul.hi.u32 	%r612, %r563, %r609;
	mul.lo.s32 	%r613, %r609, -845247145;
	xor.b32  	%r614, %r605, %r612;
	xor.b32  	%r615, %r614, %r18;
	xor.b32  	%r616, %r603, %r610;
	xor.b32  	%r617, %r616, %r19;
	mul.hi.u32 	%r618, %r560, %r615;
	mul.lo.s32 	%r619, %r615, -766435501;
	mul.hi.u32 	%r620, %r563, %r617;
	mul.lo.s32 	%r621, %r617, -845247145;
	xor.b32  	%r622, %r613, %r620;
	xor.b32  	%r623, %r622, %r20;
	xor.b32  	%r624, %r611, %r618;
	xor.b32  	%r625, %r624, %r21;
	mul.hi.u32 	%r626, %r560, %r623;
	mul.lo.s32 	%r627, %r623, -766435501;
	mul.hi.u32 	%r628, %r563, %r625;
	mul.lo.s32 	%r629, %r625, -845247145;
	xor.b32  	%r630, %r621, %r628;
	xor.b32  	%r631, %r630, %r22;
	xor.b32  	%r632, %r619, %r626;
	xor.b32  	%r633, %r632, %r23;
	mul.hi.u32 	%r634, %r560, %r631;
	mul.lo.s32 	%r847, %r631, -766435501;
	mul.hi.u32 	%r635, %r563, %r633;
	mul.lo.s32 	%r849, %r633, -845247145;
	xor.b32  	%r636, %r629, %r635;
	xor.b32  	%r850, %r636, %r24;
	xor.b32  	%r637, %r627, %r634;
	xor.b32  	%r848, %r637, %r25;
	mov.b32 	%r846, 0;
	mov.u32 	%r893, %r177;
$L__BB0_83:
	cvt.rn.f64.u32 	%fd282, %r893;
	fma.rn.f64 	%fd283, %fd282, 0d3DF0000000000000, 0d3DF0000000000000;
	mul.f64 	%fd61, %fd283, 0d401921FB54442D18;
	setp.eq.f64 	%p71, %fd61, 0d7FF0000000000000;
	mov.b32 	%r904, 1;
	mov.f64 	%fd436, %fd25;
	@%p71 bra 	$L__BB0_87;
	mul.f64 	%fd284, %fd61, 0d3FE45F306DC9C883;
	cvt.rni.s32.f64 	%r903, %fd284;
	cvt.rn.f64.s32 	%fd285, %r903;
	fma.rn.f64 	%fd286, %fd285, 0dBFF921FB54442D18, %fd61;
	fma.rn.f64 	%fd287, %fd285, 0dBC91A62633145C00, %fd286;
	fma.rn.f64 	%fd436, %fd285, 0dB97B839A252049C0, %fd287;
	setp.ltu.f64 	%p72, %fd61, 0d41E0000000000000;
	@%p72 bra 	$L__BB0_86;
	{ // callseq 4, 0
	.param .b64 param0;
	st.param.f64 	[param0], %fd61;
	.param .align 16 .b8 retval0[16];
	call.uni (retval0), 
	__internal_trig_reduction_slowpathd, 
	(
	param0
	);
	ld.param.f64 	%fd436, [retval0];
	ld.param.b32 	%r903, [retval0+8];
	} // callseq 4
$L__BB0_86:
	add.s32 	%r904, %r903, 1;
$L__BB0_87:
	shl.b32 	%r642, %r904, 6;
	cvt.u64.u32 	%rd25, %r642;
	and.b64  	%rd26, %rd25, 64;
	add.s64 	%rd28, %rd27, %rd26;
	mul.rn.f64 	%fd289, %fd436, %fd436;
	and.b32  	%r643, %r904, 1;
	setp.eq.b32 	%p74, %r643, 1;
	selp.f64 	%fd290, 0dBDA8FF8320FD8164, 0d3DE5DB65F9785EBA, %p74;
	ld.global.nc.v2.f64 	{%fd291, %fd292}, [%rd28];
	fma.rn.f64 	%fd293, %fd290, %fd289, %fd291;
	fma.rn.f64 	%fd294, %fd293, %fd289, %fd292;
	ld.global.nc.v2.f64 	{%fd295, %fd296}, [%rd28+16];
	fma.rn.f64 	%fd297, %fd294, %fd289, %fd295;
	fma.rn.f64 	%fd298, %fd297, %fd289, %fd296;
	ld.global.nc.v2.f64 	{%fd299, %fd300}, [%rd28+32];
	fma.rn.f64 	%fd301, %fd298, %fd289, %fd299;
	fma.rn.f64 	%fd302, %fd301, %fd289, %fd300;
	fma.rn.f64 	%fd303, %fd302, %fd436, %fd436;
	fma.rn.f64 	%fd304, %fd302, %fd289, 0d3FF0000000000000;
	selp.f64 	%fd305, %fd304, %fd303, %p74;
	and.b32  	%r644, %r904, 2;
	setp.eq.s32 	%p75, %r644, 0;
	mov.f64 	%fd306, 0d0000000000000000;
	sub.f64 	%fd307, %fd306, %fd305;
	selp.f64 	%fd308, %fd305, %fd307, %p75;
	fma.rn.f64 	%fd432, %fd434, %fd308, %fd432;
	mov.b32 	%r905, 0;
	mov.f64 	%fd437, %fd25;
	@%p71 bra 	$L__BB0_90;
	mul.f64 	%fd309, %fd61, 0d3FE45F306DC9C883;
	cvt.rni.s32.f64 	%r905, %fd309;
	cvt.rn.f64.s32 	%fd310, %r905;
	fma.rn.f64 	%fd311, %fd310, 0dBFF921FB54442D18, %fd61;
	fma.rn.f64 	%fd312, %fd310, 0dBC91A62633145C00, %fd311;
	fma.rn.f64 	%fd437, %fd310, 0dB97B839A252049C0, %fd312;
	setp.ltu.f64 	%p76, %fd61, 0d41E0000000000000;
	@%p76 bra 	$L__BB0_90;
	{ // callseq 5, 0
	.param .b64 param0;
	st.param.f64 	[param0], %fd61;
	.param .align 16 .b8 retval0[16];
	call.uni (retval0), 
	__internal_trig_reduction_slowpathd, 
	(
	param0
	);
	ld.param.f64 	%fd437, [retval0];
	ld.param.b32 	%r905, [retval0+8];
	} // callseq 5
$L__BB0_90:
	shl.b32 	%r646, %r905, 6;
	cvt.u64.u32 	%rd29, %r646;
	and.b64  	%rd30, %rd29, 64;
	add.s64 	%rd32, %rd27, %rd30;
	mul.rn.f64 	%fd314, %fd437, %fd437;
	and.b32  	%r647, %r905, 1;
	setp.eq.b32 	%p77, %r647, 1;
	selp.f64 	%fd315, 0dBDA8FF8320FD8164, 0d3DE5DB65F9785EBA, %p77;
	ld.global.nc.v2.f64 	{%fd316, %fd317}, [%rd32];
	fma.rn.f64 	%fd318, %fd315, %fd314, %fd316;
	fma.rn.f64 	%fd319, %fd318, %fd314, %fd317;
	ld.global.nc.v2.f64 	{%fd320, %fd321}, [%rd32+16];
	fma.rn.f64 	%fd322, %fd319, %fd314, %fd320;
	fma.rn.f64 	%fd323, %fd322, %fd314, %fd321;
	ld.global.nc.v2.f64 	{%fd324, %fd325}, [%rd32+32];
	fma.rn.f64 	%fd326, %fd323, %fd314, %fd324;
	fma.rn.f64 	%fd327, %fd326, %fd314, %fd325;
	fma.rn.f64 	%fd328, %fd327, %fd437, %fd437;
	fma.rn.f64 	%fd329, %fd327, %fd314, 0d3FF0000000000000;
	selp.f64 	%fd330, %fd329, %fd328, %p77;
	and.b32  	%r648, %r905, 2;
	setp.eq.s32 	%p78, %r648, 0;
	mov.f64 	%fd331, 0d0000000000000000;
	sub.f64 	%fd332, %fd331, %fd330;
	selp.f64 	%fd333, %fd330, %fd332, %p78;
	fma.rn.f64 	%fd433, %fd434, %fd333, %fd433;
	mov.u32 	%r177, %r847;
	mov.u32 	%r178, %r846;
$L__BB0_91:
	setp.lt.u32 	%p82, %r879, %r285;
	@%p82 bra 	$L__BB0_38;
	bra.uni 	$L__BB0_64;
$L__BB0_92:
	sqrt.rn.f64 	%fd356, %fd75;
	mov.f64 	%fd357, 0d3FF0000000000000;
	sub.f64 	%fd444, %fd357, %fd356;
$L__BB0_93:
	setp.geu.f64 	%p91, %fd444, %fd103;
	@%p91 bra 	$L__BB0_95;
	setp.gt.f64 	%p106, %fd442, 0dBFB999999999999A;
	setp.gt.f64 	%p107, %fd443, 0d3FB999999999999A;
	and.pred  	%p108, %p106, %p107;
	selp.u32 	%r745, 1, 0, %p108;
	add.s32 	%r918, %r918, %r745;
	add.s32 	%r917, %r917, %r956;
	mov.f64 	%fd442, %fd101;
	mov.f64 	%fd443, %fd102;
	bra.uni 	$L__BB0_112;
$L__BB0_95:
	mov.b32 	%r932, 2;
	setp.eq.s32 	%p92, %r846, 1;
	mov.u32 	%r931, %r849;
	mov.u32 	%r933, %r847;
	@%p92 bra 	$L__BB0_104;
	setp.eq.s32 	%p93, %r846, 3;
	@%p93 bra 	$L__BB0_100;
	setp.ne.s32 	%p94, %r846, 2;
	@%p94 bra 	$L__BB0_99;
	mov.b32 	%r932, 3;
	mov.u32 	%r931, %r848;
	mov.u32 	%r933, %r847;
	bra.uni 	$L__BB0_104;
$L__BB0_99:
	add.s32 	%r932, %r846, 1;
	mov.u32 	%r931, %r850;
	mov.u32 	%r933, %r847;
	bra.uni 	$L__BB0_104;
$L__BB0_100:
	add.s32 	%r854, %r854, 1;
	setp.ne.s32 	%p95, %r854, 0;
	@%p95 bra 	$L__BB0_103;
	add.s32 	%r853, %r853, 1;
	setp.ne.s32 	%p96, %r853, 0;
	@%p96 bra 	$L__BB0_103;
	add.s32 	%r852, %r852, 1;
	setp.eq.s32 	%p97, %r852, 0;
	selp.u32 	%r654, 1, 0, %p97;
	add.s32 	%r851, %r851, %r654;
	mov.b32 	%r853, 0;
$L__BB0_103:
	mov.b32 	%r656, -766435501;
	mul.hi.u32 	%r657, %r656, %r854;
	mul.lo.s32 	%r658, %r854, -766435501;
	mov.b32 	%r659, -845247145;
	mul.hi.u32 	%r660, %r659, %r852;
	mul.lo.s32 	%r661, %r852, -845247145;
	xor.b32  	%r662, %r660, %r4;
	xor.b32  	%r663, %r662, %r853;
	xor.b32  	%r664, %r657, %r5;
	xor.b32  	%r665, %r664, %r851;
	mul.hi.u32 	%r666, %r656, %r663;
	mul.lo.s32 	%r667, %r663, -766435501;
	mul.hi.u32 	%r668, %r659, %r665;
	mul.lo.s32 	%r669, %r665, -845247145;
	xor.b32  	%r670, %r661, %r668;
	xor.b32  	%r671, %r670, %r8;
	xor.b32  	%r672, %r658, %r666;
	xor.b32  	%r673, %r672, %r9;
	mul.hi.u32 	%r674, %r656, %r671;
	mul.lo.s32 	%r675, %r671, -766435501;
	mul.hi.u32 	%r676, %r659, %r673;
	mul.lo.s32 	%r677, %r673, -845247145;
	xor.b32  	%r678, %r669, %r676;
	xor.b32  	%r679, %r678, %r10;
	xor.b32  	%r680, %r667, %r674;
	xor.b32  	%r681, %r680, %r11;
	mul.hi.u32 	%r682, %r656, %r679;
	mul.lo.s32 	%r683, %r679, -766435501;
	mul.hi.u32 	%r684, %r659, %r681;
	mul.lo.s32 	%r685, %r681, -845247145;
	xor.b32  	%r686, %r677, %r684;
	xor.b32  	%r687, %r686, %r12;
	xor.b32  	%r688, %r675, %r682;
	xor.b32  	%r689, %r688, %r13;
	mul.hi.u32 	%r690, %r656, %r687;
	mul.lo.s32 	%r691, %r687, -766435501;
	mul.hi.u32 	%r692, %r659, %r689;
	mul.lo.s32 	%r693, %r689, -845247145;
	xor.b32  	%r694, %r685, %r692;
	xor.b32  	%r695, %r694, %r14;
	xor.b32  	%r696, %r683, %r690;
	xor.b32  	%r697, %r696, %r15;
	mul.hi.u32 	%r698, %r656, %r695;
	mul.lo.s32 	%r699, %r695, -766435501;
	mul.hi.u32 	%r700, %r659, %r697;
	mul.lo.s32 	%r701, %r697, -845247145;
	xor.b32  	%r702, %r693, %r700;
	xor.b32  	%r703, %r702, %r16;
	xor.b32  	%r704, %r691, %r698;
	xor.b32  	%r705, %r704, %r17;
	mul.hi.u32 	%r706, %r656, %r703;
	mul.lo.s32 	%r707, %r703, -766435501;
	mul.hi.u32 	%r708, %r659, %r705;
	mul.lo.s32 	%r709, %r705, -845247145;
	xor.b32  	%r710, %r701, %r708;
	xor.b32  	%r711, %r710, %r18;
	xor.b32  	%r712, %r699, %r706;
	xor.b32  	%r713, %r712, %r19;
	mul.hi.u32 	%r714, %r656, %r711;
	mul.lo.s32 	%r715, %r711, -766435501;
	mul.hi.u32 	%r716, %r659, %r713;
	mul.lo.s32 	%r717, %r713, -845247145;
	xor.b32  	%r718, %r709, %r716;
	xor.b32  	%r719, %r718, %r20;
	xor.b32  	%r720, %r707, %r714;
	xor.b32  	%r721, %r720, %r21;
	mul.hi.u32 	%r722, %r656, %r719;
	mul.lo.s32 	%r723, %r719, -766435501;
	mul.hi.u32 	%r724, %r659, %r721;
	mul.lo.s32 	%r725, %r721, -845247145;
	xor.b32  	%r726, %r717, %r724;
	xor.b32  	%r727, %r726, %r22;
	xor.b32  	%r728, %r715, %r722;
	xor.b32  	%r729, %r728, %r23;
	mul.hi.u32 	%r730, %r656, %r727;
	mul.lo.s32 	%r933, %r727, -766435501;
	mul.hi.u32 	%r731, %r659, %r729;
	mul.lo.s32 	%r849, %r729, -845247145;
	xor.b32  	%r732, %r725, %r731;
	xor.b32  	%r850, %r732, %r24;
	xor.b32  	%r733, %r723, %r730;
	xor.b32  	%r848, %r733, %r25;
	mov.b32 	%r932, 0;
	mov.u32 	%r931, %r847;
$L__BB0_104:
	cvt.rn.f64.u32 	%fd358, %r931;
	fma.rn.f64 	%fd359, %fd358, 0d3DF0000000000000, 0d3DF0000000000000;
	mul.f64 	%fd83, %fd359, 0d401921FB54442D18;
	setp.eq.f64 	%p98, %fd83, 0d7FF0000000000000;
	mov.b32 	%r942, 1;
	mov.f64 	%fd446, %fd50;
	@%p98 bra 	$L__BB0_108;
	mul.f64 	%fd360, %fd83, 0d3FE45F306DC9C883;
	cvt.rni.s32.f64 	%r941, %fd360;
	cvt.rn.f64.s32 	%fd361, %r941;
	fma.rn.f64 	%fd362, %fd361, 0dBFF921FB54442D18, %fd83;
	fma.rn.f64 	%fd363, %fd361, 0dBC91A62633145C00, %fd362;
	fma.rn.f64 	%fd446, %fd361, 0dB97B839A252049C0, %fd363;
	setp.ltu.f64 	%p99, %fd83, 0d41E0000000000000;
	@%p99 bra 	$L__BB0_107;
	{ // callseq 6, 0
	.param .b64 param0;
	st.param.f64 	[param0], %fd83;
	.param .align 16 .b8 retval0[16];
	call.uni (retval0), 
	__internal_trig_reduction_slowpathd, 
	(
	param0
	);
	ld.param.f64 	%fd446, [retval0];
	ld.param.b32 	%r941, [retval0+8];
	} // callseq 6
$L__BB0_107:
	add.s32 	%r942, %r941, 1;
$L__BB0_108:
	shl.b32 	%r738, %r942, 6;
	cvt.u64.u32 	%rd33, %r738;
	and.b64  	%rd34, %rd33, 64;
	add.s64 	%rd36, %rd35, %rd34;
	mul.rn.f64 	%fd365, %fd446, %fd446;
	and.b32  	%r739, %r942, 1;
	setp.eq.b32 	%p101, %r739, 1;
	selp.f64 	%fd366, 0dBDA8FF8320FD8164, 0d3DE5DB65F9785EBA, %p101;
	ld.global.nc.v2.f64 	{%fd367, %fd368}, [%rd36];
	fma.rn.f64 	%fd369, %fd366, %fd365, %fd367;
	fma.rn.f64 	%fd370, %fd369, %fd365, %fd368;
	ld.global.nc.v2.f64 	{%fd371, %fd372}, [%rd36+16];
	fma.rn.f64 	%fd373, %fd370, %fd365, %fd371;
	fma.rn.f64 	%fd374, %fd373, %fd365, %fd372;
	ld.global.nc.v2.f64 	{%fd375, %fd376}, [%rd36+32];
	fma.rn.f64 	%fd377, %fd374, %fd365, %fd375;
	fma.rn.f64 	%fd378, %fd377, %fd365, %fd376;
	fma.rn.f64 	%fd379, %fd378, %fd446, %fd446;
	fma.rn.f64 	%fd380, %fd378, %fd365, 0d3FF0000000000000;
	selp.f64 	%fd381, %fd380, %fd379, %p101;
	and.b32  	%r740, %r942, 2;
	setp.eq.s32 	%p102, %r740, 0;
	mov.f64 	%fd382, 0d0000000000000000;
	sub.f64 	%fd383, %fd382, %fd381;
	selp.f64 	%fd384, %fd381, %fd383, %p102;
	fma.rn.f64 	%fd442, %fd444, %fd384, %fd442;
	mov.b32 	%r943, 0;
	mov.f64 	%fd447, %fd50;
	@%p98 bra 	$L__BB0_111;
	mul.f64 	%fd385, %fd83, 0d3FE45F306DC9C883;
	cvt.rni.s32.f64 	%r943, %fd385;
	cvt.rn.f64.s32 	%fd386, %r943;
	fma.rn.f64 	%fd387, %fd386, 0dBFF921FB54442D18, %fd83;
	fma.rn.f64 	%fd388, %fd386, 0dBC91A62633145C00, %fd387;
	fma.rn.f64 	%fd447, %fd386, 0dB97B839A252049C0, %fd388;
	setp.ltu.f64 	%p103, %fd83, 0d41E0000000000000;
	@%p103 bra 	$L__BB0_111;
	{ // callseq 7, 0
	.param .b64 param0;
	st.param.f64 	[param0], %fd83;
	.param .align 16 .b8 retval0[16];
	call.uni (retval0), 
	__internal_trig_reduction_slowpathd, 
	(
	param0
	);
	ld.param.f64 	%fd447, [retval0];
	ld.param.b32 	%r943, [retval0+8];
	} // callseq 7
$L__BB0_111:
	shl.b32 	%r742, %r943, 6;
	cvt.u64.u32 	%rd37, %r742;
	and.b64  	%rd38, %rd37, 64;
	add.s64 	%rd40, %rd35, %rd38;
	mul.rn.f64 	%fd390, %fd447, %fd447;
	and.b32  	%r743, %r943, 1;
	setp.eq.b32 	%p104, %r743, 1;
	selp.f64 	%fd391, 0dBDA8FF8320FD8164, 0d3DE5DB65F9785EBA, %p104;
	ld.global.nc.v2.f64 	{%fd392, %fd393}, [%rd40];
	fma.rn.f64 	%fd394, %fd391, %fd390, %fd392;
	fma.rn.f64 	%fd395, %fd394, %fd390, %fd393;
	ld.global.nc.v2.f64 	{%fd396, %fd397}, [%rd40+16];
	fma.rn.f64 	%fd398, %fd395, %fd390, %fd396;
	fma.rn.f64 	%fd399, %fd398, %fd390, %fd397;
	ld.global.nc.v2.f64 	{%fd400, %fd401}, [%rd40+32];
	fma.rn.f64 	%fd402, %fd399, %fd390, %fd400;
	fma.rn.f64 	%fd403, %fd402, %fd390, %fd401;
	fma.rn.f64 	%fd404, %fd403, %fd447, %fd447;
	fma.rn.f64 	%fd405, %fd403, %fd390, 0d3FF0000000000000;
	selp.f64 	%fd406, %fd405, %fd404, %p104;
	and.b32  	%r744, %r943, 2;
	setp.eq.s32 	%p105, %r744, 0;
	mov.f64 	%fd407, 0d0000000000000000;
	sub.f64 	%fd408, %fd407, %fd406;
	selp.f64 	%fd409, %fd406, %fd408, %p105;
	fma.rn.f64 	%fd443, %fd444, %fd409, %fd443;
	mov.u32 	%r847, %r933;
	mov.u32 	%r846, %r932;
$L__BB0_112:
	setp.lt.u32 	%p109, %r917, %r285;
	@%p109 bra 	$L__BB0_66;
$L__BB0_113:
	shl.b32 	%r746, %r956, 2;
	mov.u32 	%r747, sdata;
	add.s32 	%r277, %r747, %r746;
	shl.b32 	%r278, %r956, 3;
	shl.b32 	%r748, %r2, 2;
	add.s32 	%r279, %r747, %r748;
	st.shared.u32 	[%r279], %r784;
	add.s32 	%r280, %r277, %r748;
	st.shared.u32 	[%r280], %r832;
	add.s32 	%r281, %r279, %r278;
	st.shared.u32 	[%r281], %r880;
	add.s32 	%r282, %r280, %r278;
	st.shared.u32 	[%r282], %r918;
	bar.sync 	0;
	setp.lt.u32 	%p110, %r956, 2;
	@%p110 bra 	$L__BB0_117;
$L__BB0_114:
	shr.u32 	%r284, %r956, 1;
	setp.ge.u32 	%p111, %r2, %r284;
	@%p111 bra 	$L__BB0_116;
	shl.b32 	%r749, %r284, 2;
	add.s32 	%r750, %r279, %r749;
	ld.shared.u32 	%r751, [%r750];
	ld.shared.u32 	%r752, [%r279];
	add.s32 	%r753, %r752, %r751;
	st.shared.u32 	[%r279], %r753;
	add.s32 	%r754, %r280, %r749;
	ld.shared.u32 	%r755, [%r754];
	ld.shared.u32 	%r756, [%r280];
	add.s32 	%r757, %r756, %r755;
	st.shared.u32 	[%r280], %r757;
	add.s32 	%r758, %r750, %r278;
	ld.shared.u32 	%r759, [%r758];
	ld.shared.u32 	%r760, [%r281];
	add.s32 	%r761, %r760, %r759;
	st.shared.u32 	[%r281], %r761;
	add.s32 	%r762, %r754, %r278;
	ld.shared.u32 	%r763, [%r762];
	ld.shared.u32 	%r764, [%r282];
	add.s32 	%r765, %r764, %r763;
	st.shared.u32 	[%r282], %r765;
$L__BB0_116:
	bar.sync 	0;
	setp.gt.u32 	%p112, %r956, 3;
	mov.u32 	%r956, %r284;
	@%p112 bra 	$L__BB0_114;
$L__BB0_117:
	setp.ne.s32 	%p113, %r2, 0;
	@%p113 bra 	$L__BB0_119;
	ld.param.u64 	%rd51, [_Z9vy_kerneliddddddddjdPjS_S_S_y_param_14];
	ld.param.u64 	%rd50, [_Z9vy_kerneliddddddddjdPjS_S_S_y_param_12];
	add.s32 	%r767, %r277, %r746;
	ld.shared.u32 	%r768, [sdata];
	cvta.to.global.u64 	%rd41, %rd1;
	mul.wide.u32 	%rd42, %r1, 4;
	add.s64 	%rd43, %rd41, %rd42;
	st.global.u32 	[%rd43], %r768;
	ld.shared.u32 	%r769, [%r277];
	cvta.to.global.u64 	%rd44, %rd50;
	add.s64 	%rd45, %rd44, %rd42;
	st.global.u32 	[%rd45], %r769;
	ld.shared.u32 	%r770, [%r767];
	cvta.to.global.u64 	%rd46, %rd3;
	add.s64 	%rd47, %rd46, %rd42;
	st.global.u32 	[%rd47], %r770;
	add.s32 	%r771, %r767, %r746;
	ld.shared.u32 	%r772, [%r771];
	cvta.to.global.u64 	%rd48, %rd51;
	add.s64 	%rd49, %rd48, %rd42;
	st.global.u32 	[%rd49], %r772;
$L__BB0_119:
	ret;

}
.func  (.param .align 16 .b8 func_retval0[16]) __internal_trig_reduction_slowpathd(
	.param .b64 __internal_trig_reduction_slowpathd_param_0
)
{
	.local .align 8 .b8 	__local_depot1[40];
	.reg .b64 	%SP;
	.reg .b64 	%SPL;
	.reg .pred 	%p<10>;
	.reg .b32 	%r<47>;
	.reg .b64 	%rd<74>;
	.reg .b64 	%fd<5>;

	mov.u64 	%SPL, __local_depot1;
	ld.param.f64 	%fd4, [__internal_trig_reduction_slowpathd_param_0];
	add.u64 	%rd1, %SPL, 0;
	{
	.reg .b32 %temp; 
	mov.b64 	{%temp, %r1}, %fd4;
	}
	shr.u32 	%r2, %r1, 20;
	and.b32  	%r3, %r2, 2047;
	setp.eq.s32 	%p1, %r3, 2047;
	mov.b32 	%r46, 0;
	@%p1 bra 	$L__BB1_9;
	add.s32 	%r20, %r3, -1024;
	mov.b64 	%rd20, %fd4;
	shl.b64 	%rd2, %rd20, 11;
	shr.u32 	%r4, %r20, 6;
	sub.s32 	%r45, 15, %r4;
	sub.s32 	%r21, 19, %r4;
	setp.lt.u32 	%p2, %r20, 128;
	selp.b32 	%r6, 18, %r21, %p2;
	setp.ge.s32 	%p3, %r45, %r6;
	mov.b64 	%rd70, 0;
	@%p3 bra 	$L__BB1_4;
	add.s32 	%r23, %r6, %r4;
	neg.s32 	%r43, %r23;
	or.b64  	%rd3, %rd2, -9223372036854775808;
	mov.b64 	%rd70, 0;
	mov.b32 	%r42, 0;
	mov.u64 	%rd25, __cudart_i2opi_d;
	mov.u32 	%r44, %r45;
$L__BB1_3:
	.pragma "nounroll";
	mul.wide.s32 	%rd22, %r42, 8;
	add.s64 	%rd23, %rd1, %rd22;
	mul.wide.s32 	%rd24, %r44, 8;
	add.s64 	%rd26, %rd25, %rd24;
	ld.global.nc.u64 	%rd27, [%rd26];
	{
	.reg .u32 %r0, %r1, %r2, %r3, %alo, %ahi, %blo, %bhi, %clo, %chi;
	mov.b64 	{%alo,%ahi}, %rd27;
	mov.b64 	{%blo,%bhi}, %rd3;
	mov.b64 	{%clo,%chi}, %rd70;
	mad.lo.cc.u32 	%r0, %alo, %blo, %clo;
	madc.hi.cc.u32 	%r1, %alo, %blo, %chi;
	madc.hi.u32 	%r2, %alo, %bhi, 0;
	mad.lo.cc.u32 	%r1, %alo, %bhi, %r1;
	madc.hi.cc.u32 	%r2, %ahi, %blo, %r2;
	madc.hi.u32 	%r3, %ahi, %bhi, 0;
	mad.lo.cc.u32 	%r1, %ahi, %blo, %r1;
	madc.lo.cc.u32 	%r2, %ahi, %bhi, %r2;
	addc.u32 	%r3, %r3, 0;
	mov.b64 	%rd28, {%r0,%r1};
	mov.b64 	%rd70, {%r2,%r3};
	}
	st.local.u64 	[%rd23], %rd28;
	add.s32 	%r44, %r44, 1;
	add.s32 	%r43, %r43, 1;
	add.s32 	%r42, %r42, 1;
	setp.ne.s32 	%p4, %r43, -15;
	mov.u32 	%r45, %r6;
	@%p4 bra 	$L__BB1_3;
$L__BB1_4:
	cvt.s64.s32 	%rd29, %r45;
	cvt.u64.u32 	%rd30, %r4;
	add.s64 	%rd31, %rd30, %rd29;
	shl.b64 	%rd32, %rd31, 3;
	add.s64 	%rd33, %rd1, %rd32;
	st.local.u64 	[%rd33+-120], %rd70;
	and.b32  	%r15, %r2, 63;
	ld.local.u64 	%rd72, [%rd1+16];
	ld.local.u64 	%rd71, [%rd1+24];
	setp.eq.s32 	%p5, %r15, 0;
	@%p5 bra 	$L__BB1_6;
	shl.b64 	%rd34, %rd71, %r15;
	shr.u64 	%rd35, %rd72, 1;
	xor.b32  	%r24, %r15, 63;
	shr.u64 	%rd36, %rd35, %r24;
	or.b64  	%rd71, %rd34, %rd36;
	ld.local.u64 	%rd37, [%rd1+8];
	shl.b64 	%rd38, %rd72, %r15;
	shr.u64 	%rd39, %rd37, 1;
	shr.u64 	%rd40, %rd39, %r24;
	or.b64  	%rd72, %rd38, %rd40;
$L__BB1_6:
	and.b32  	%r25, %r1, -2147483648;
	shr.u64 	%rd41, %rd71, 62;
	cvt.u32.u64 	%r26, %rd41;
	mov.b64 	{%r27, %r28}, %rd71;
	mov.b64 	{%r29, %r30}, %rd72;
	shf.l.wrap.b32 	%r31, %r30, %r27, 2;
	shf.l.wrap.b32 	%r32, %r27, %r28, 2;
	mov.b64 	%rd42, {%r31, %r32};
	shl.b64 	%rd43, %rd72, 2;
	shr.u64 	%rd44, %rd42, 63;
	cvt.u32.u64 	%r33, %rd44;
	add.s32 	%r34, %r33, %r26;
	setp.eq.s32 	%p6, %r25, 0;
	neg.s32 	%r35, %r34;
	selp.b32 	%r46, %r34, %r35, %p6;
	setp.gt.s64 	%p7, %rd42, -1;
	mov.b64 	%rd45, 0;
	{
	.reg .u32 %r0, %r1, %r2, %r3, %a0, %a1, %a2, %a3, %b0, %b1, %b2, %b3;
	mov.b64 	{%a0,%a1}, %rd45;
	mov.b64 	{%a2,%a3}, %rd45;
	mov.b64 	{%b0,%b1}, %rd43;
	mov.b64 	{%b2,%b3}, %rd42;
	sub.cc.u32 	%r0, %a0, %b0;
	subc.cc.u32 	%r1, %a1, %b1;
	subc.cc.u32 	%r2, %a2, %b2;
	subc.u32 	%r3, %a3, %b3;
	mov.b64 	%rd46, {%r0,%r1};
	mov.b64 	%rd47, {%r2,%r3};
	}
	xor.b32  	%r36, %r25, -2147483648;
	selp.b64 	%rd73, %rd42, %rd47, %p7;
	selp.b64 	%rd14, %rd43, %rd46, %p7;
	selp.b32 	%r17, %r25, %r36, %p7;
	clz.b64 	%r37, %rd73;
	cvt.u64.u32 	%rd15, %r37;
	setp.eq.s32 	%p8, %r37, 0;
	@%p8 bra 	$L__BB1_8;
	cvt.u32.u64 	%r38, %rd15;
	and.b32  	%r39, %r38, 63;
	shl.b64 	%rd48, %rd73, %r39;
	shr.u64 	%rd49, %rd14, 1;
	not.b32 	%r40, %r38;
	and.b32  	%r41, %r40, 63;
	shr.u64 	%rd50, %rd49, %r41;
	or.b64  	%rd73, %rd48, %rd50;
$L__BB1_8:
	mov.b64 	%rd51, -3958705157555305931;
	{
	.reg .u32 %r0, %r1, %r2, %r3, %alo, %ahi, %blo, %bhi;
	mov.b64 	{%alo,%ahi}, %rd73;
	mov.b64 	{%blo,%bhi}, %rd51;
	mul.lo.u32 	%r0, %alo, %blo;
	mul.hi.u32 	%r1, %alo, %blo;
	mad.lo.cc.u32 	%r1, %alo, %bhi, %r1;
	madc.hi.u32 	%r2, %alo, %bhi, 0;
	mad.lo.cc.u32 	%r1, %ahi, %blo, %r1;
	madc.hi.cc.u32 	%r2, %ahi, %blo, %r2;
	madc.hi.u32 	%r3, %ahi, %bhi, 0;
	mad.lo.cc.u32 	%r2, %ahi, %bhi, %r2;
	addc.u32 	%r3, %r3, 0;
	mov.b64 	%rd52, {%r0,%r1};
	mov.b64 	%rd53, {%r2,%r3};
	}
	setp.gt.s64 	%p9, %rd53, 0;
	{
	.reg .u32 %r0, %r1, %r2, %r3, %a0, %a1, %a2, %a3, %b0, %b1, %b2, %b3;
	mov.b64 	{%a0,%a1}, %rd52;
	mov.b64 	{%a2,%a3}, %rd53;
	mov.b64 	{%b0,%b1}, %rd52;
	mov.b64 	{%b2,%b3}, %rd53;
	add.cc.u32 	%r0, %a0, %b0;
	addc.cc.u32 	%r1, %a1, %b1;
	addc.cc.u32 	%r2, %a2, %b2;
	addc.u32 	%r3, %a3, %b3;
	mov.b64 	%rd54, {%r0,%r1};
	mov.b64 	%rd55, {%r2,%r3};
	}
	selp.b64 	%rd56, %rd55, %rd53, %p9;
	selp.s64 	%rd57, -1, 0, %p9;
	sub.s64 	%rd58, %rd57, %rd15;
	cvt.u64.u32 	%rd59, %r17;
	shl.b64 	%rd60, %rd59, 32;
	add.s64 	%rd61, %rd56, 1;
	shr.u64 	%rd62, %rd61, 10;
	add.s64 	%rd63, %rd62, 1;
	shr.u64 	%rd64, %rd63, 1;
	shl.b64 	%rd65, %rd58, 52;
	add.s64 	%rd66, %rd65, %rd64;
	add.s64 	%rd67, %rd66, 4602678819172646912;
	or.b64  	%rd68, %rd67, %rd60;
	mov.b64 	%fd4, %rd68;
$L__BB1_9:
	st.param.f64 	[func_retval0], %fd4;
	st.param.b32 	[func_retval0+8], %r46;
	ret;

}


// ===== COMPILED SASS (sm_100) =====

	.target	sm_100

	.elftype	@"ET_EXEC"


//--------------------- .note.nv.tkinfo           --------------------------
	.section	.note.nv.tkinfo,"",@"SHT_NOTE"
	.sectionflags	@"SHF_NOTE_NV_TKINFO"
	.tkinfo
        /*0018*/ 	.word	0x00000002
        /*0030*/ 	.string	""
        /*0030*/ 	.string	"ptxas"
        /*0030*/ 	.string	"Cuda compilation tools, release 13.0, V13.0.88"
        /*0030*/ 	.string	"Build cuda_13.0.r13.0/compiler.36424714_0"
        /*0030*/ 	.string	"-arch sm_100 -m 64 "



//--------------------- .note.nv.cuinfo           --------------------------
	.section	.note.nv.cuinfo,"",@"SHT_NOTE"
	.sectionflags	@"SHF_NOTE_NV_CUINFO"
        /*0018*/ 	.short	0x0002
        /*001a*/ 	.short	0x0064
        /*001c*/ 	.short	0x0082
	.zero		2


//--------------------- .nv.info                  --------------------------
	.section	.nv.info,"",@"SHT_CUDA_INFO"
	.align	4


	//----- nvinfo : EIATTR_REGCOUNT
	.align		4
        /*0000*/ 	.byte	0x04, 0x2f
        /*0002*/ 	.short	(.L_12 - .L_11)
	.align		4
.L_11:
        /*0004*/ 	.word	index@(_Z9vy_kerneliddddddddjdPjS_S_S_y)
        /*0008*/ 	.word	0x00000034


	//----- nvinfo : EIATTR_FRAME_SIZE
	.align		4
.L_12:
        /*000c*/ 	.byte	0x04, 0x11
        /*000e*/ 	.short	(.L_14 - .L_13)
	.align		4
.L_13:
        /*0010*/ 	.word	index@($_Z9vy_kerneliddddddddjdPjS_S_S_y$__internal_trig_reduction_slowpathd)
        /*0014*/ 	.word	0x00000028


	//----- nvinfo : EIATTR_FRAME_SIZE
	.align		4
.L_14:
        /*0018*/ 	.byte	0x04, 0x11
        /*001a*/ 	.short	(.L_16 - .L_15)
	.align		4
.L_15:
        /*001c*/ 	.word	index@($__internal_1_$__cuda_sm20_dsqrt_rn_f64_mediumpath_v1)
        /*0020*/ 	.word	0x00000028


	//----- nvinfo : EIATTR_FRAME_SIZE
	.align		4
.L_16:
        /*0024*/ 	.byte	0x04, 0x11
        /*0026*/ 	.short	(.L_18 - .L_17)
	.align		4
.L_17:
        /*0028*/ 	.word	index@($__internal_0_$__cuda_sm20_div_rn_f64_full)
        /*002c*/ 	.word	0x00000028


	//----- nvinfo : EIATTR_FRAME_SIZE
	.align		4
.L_18:
        /*0030*/ 	.byte	0x04, 0x11
        /*0032*/ 	.short	(.L_20 - .L_19)
	.align		4
.L_19:
        /*0034*/ 	.word	index@(_Z9vy_kerneliddddddddjdPjS_S_S_y)
        /*0038*/ 	.word	0x00000028


	//----- nvinfo : EIATTR_MIN_STACK_SIZE
	.align		4
.L_20:
        /*003c*/ 	.byte	0x04, 0x12
        /*003e*/ 	.short	(.L_22 - .L_21)
	.align		4
.L_21:
        /*0040*/ 	.word	index@(_Z9vy_kerneliddddddddjdPjS_S_S_y)
        /*0044*/ 	.word	0x00000028
.L_22:


//--------------------- .nv.compat                --------------------------
	.section	.nv.compat,"",@"SHT_CUDA_COMPAT_INFO"
	.align	4
        /*0000*/ 	.byte	0x02, 0x09, 0x00, 0x00, 0x02, 0x02, 0x01, 0x00, 0x02, 0x05, 0x05, 0x00, 0x03, 0x07, 0x01, 0x01
        /*0010*/ 	.byte	0x02, 0x03, 0x00, 0x00, 0x02, 0x06, 0x01, 0x00, 0x04, 0x0b, 0x08, 0x00, 0x01, 0x00, 0x00, 0x00
        /*0020*/ 	.byte	0x00, 0x00, 0x00, 0x00


//--------------------- .nv.info._Z9vy_kerneliddddddddjdPjS_S_S_y --------------------------
	.section	.nv.info._Z9vy_kerneliddddddddjdPjS_S_S_y,"",@"SHT_CUDA_INFO"
	.sectionflags	@""
	.align	4


	//----- nvinfo : EIATTR_CUDA_API_VERSION
	.align		4
        /*0000*/ 	.byte	0x04, 0x37
        /*0002*/ 	.short	(.L_24 - .L_23)
.L_23:
        /*0004*/ 	.word	0x00000082


	//----- nvinfo : EIATTR_KPARAM_INFO
	.align		4
.L_24:
        /*0008*/ 	.byte	0x04, 0x17
        /*000a*/ 	.short	(.L_26 - .L_25)
.L_25:
        /*000c*/ 	.word	0x00000000
        /*0010*/ 	.short	0x000f
        /*0012*/ 	.short	0x0078
        /*0014*/ 	.byte	0x00, 0xf0, 0x21, 0x00


	//----- nvinfo : EIATTR_KPARAM_INFO
	.align		4
.L_26:
        /*0018*/ 	.byte	0x04, 0x17
        /*001a*/ 	.short	(.L_28 - .L_27)
.L_27:
        /*001c*/ 	.word	0x00000000
        /*0020*/ 	.short	0x000e
        /*0022*/ 	.short	0x0070
        /*0024*/ 	.byte	0x00, 0xf5, 0x21, 0x00


	//----- nvinfo : EIATTR_KPARAM_INFO
	.align		4
.L_28:
        /*0028*/ 	.byte	0x04, 0x17
        /*002a*/ 	.short	(.L_30 - .L_29)
.L_29:
        /*002c*/ 	.word	0x00000000
        /*0030*/ 	.short	0x000d
        /*0032*/ 	.short	0x0068
        /*0034*/ 	.byte	0x00, 0xf5, 0x21, 0x00


	//----- nvinfo : EIATTR_KPARAM_INFO
	.align		4
.L_30:
        /*0038*/ 	.byte	0x04, 0x17
        /*003a*/ 	.short	(.L_32 - .L_31)
.L_31:
        /*003c*/ 	.word	0x00000000
        /*0040*/ 	.short	0x000c
        /*0042*/ 	.short	0x0060
        /*0044*/ 	.byte	0x00, 0xf5, 0x21, 0x00


	//----- nvinfo : EIATTR_KPARAM_INFO
	.align		4
.L_32:
        /*0048*/ 	.byte	0x04, 0x17
        /*004a*/ 	.short	(.L_34 - .L_33)
.L_33:
        /*004c*/ 	.word	0x00000000
        /*0050*/ 	.short	0x000b
        /*0052*/ 	.short	0x0058
        /*0054*/ 	.byte	0x00, 0xf5, 0x21, 0x00


	//----- nvinfo : EIATTR_KPARAM_INFO
	.align		4
.L_34:
        /*0058*/ 	.byte	0x04, 0x17
        /*005a*/ 	.short	(.L_36 - .L_35)
.L_35:
        /*005c*/ 	.word	0x00000000
        /*0060*/ 	.short	0x000a
        /*0062*/ 	.short	0x0050
        /*0064*/ 	.byte	0x00, 0xf0, 0x21, 0x00


	//----- nvinfo : EIATTR_KPARAM_INFO
	.align		4
.L_36:
        /*0068*/ 	.byte	0x04, 0x17
        /*006a*/ 	.short	(.L_38 - .L_37)
.L_37:
        /*006c*/ 	.word	0x00000000
        /*0070*/ 	.short	0x0009
        /*0072*/ 	.short	0x0048
        /*0074*/ 	.byte	0x00, 0xf0, 0x11, 0x00


	//----- nvinfo : EIATTR_KPARAM_INFO
	.align		4
.L_38:
        /*0078*/ 	.byte	0x04, 0x17
        /*007a*/ 	.short	(.L_40 - .L_39)
.L_39:
        /*007c*/ 	.word	0x00000000
        /*0080*/ 	.short	0x0008
        /*0082*/ 	.short	0x0040
        /*0084*/ 	.byte	0x00, 0xf0, 0x21, 0x00


	//----- nvinfo : EIATTR_KPARAM_INFO
	.align		4
.L_40:
        /*0088*/ 	.byte	0x04, 0x17
        /*008a*/ 	.short	(.L_42 - .L_41)
.L_41:
        /*008c*/ 	.word	0x00000000
        /*0090*/ 	.short	0x0007
        /*0092*/ 	.short	0x0038
        /*0094*/ 	.byte	0x00, 0xf0, 0x21, 0x00


	//----- nvinfo : EIATTR_KPARAM_INFO
	.align		4
.L_42:
        /*0098*/ 	.byte	0x04, 0x17
        /*009a*/ 	.short	(.L_44 - .L_43)
.L_43:
        /*009c*/ 	.word	0x00000000
        /*00a0*/ 	.short	0x0006
        /*00a2*/ 	.short	0x0030
        /*00a4*/ 	.byte	0x00, 0xf0, 0x21, 0x00


	//----- nvinfo : EIATTR_KPARAM_INFO
	.align		4
.L_44:
        /*00a8*/ 	.byte	0x04, 0x17
        /*00aa*/ 	.short	(.L_46 - .L_45)
.L_45:
        /*00ac*/ 	.word	0x00000000
        /*00b0*/ 	.short	0x0005
        /*00b2*/ 	.short	0x0028
        /*00b4*/ 	.byte	0x00, 0xf0, 0x21, 0x00


	//----- nvinfo : EIATTR_KPARAM_INFO
	.align		4
.L_46:
        /*00b8*/ 	.byte	0x04, 0x17
        /*00ba*/ 	.short	(.L_48 - .L_47)
.L_47:
        /*00bc*/ 	.word	0x00000000
        /*00c0*/ 	.short	0x0004
        /*00c2*/ 	.short	0x0020
        /*00c4*/ 	.byte	0x00, 0xf0, 0x21, 0x00


	//----- nvinfo : EIATTR_KPARAM_INFO
	.align		4
.L_48:
        /*00c8*/ 	.byte	0x04, 0x17
        /*00ca*/ 	.short	(.L_50 - .L_49)
.L_49:
        /*00cc*/ 	.word	0x00000000
        /*00d0*/ 	.short	0x0003
        /*00d2*/ 	.short	0x0018
        /*00d4*/ 	.byte	0x00, 0xf0, 0x21, 0x00


	//----- nvinfo : EIATTR_KPARAM_INFO
	.align		4
.L_50:
        /*00d8*/ 	.byte	0x04, 0x17
        /*00da*/ 	.short	(.L_52 - .L_51)
.L_51:
        /*00dc*/ 	.word	0x00000000
        /*00e0*/ 	.short	0x0002
        /*00e2*/ 	.short	0x0010
        /*00e4*/ 	.byte	0x00, 0xf0, 0x21, 0x00


	//----- nvinfo : EIATTR_KPARAM_INFO
	.align		4
.L_52:
        /*00e8*/ 	.byte	0x04, 0x17
        /*00ea*/ 	.short	(.L_54 - .L_53)
.L_53:
        /*00ec*/ 	.word	0x00000000
        /*00f0*/ 	.short	0x0001
        /*00f2*/ 	.short	0x0008
        /*00f4*/ 	.byte	0x00, 0xf0, 0x21, 0x00


	//----- nvinfo : EIATTR_KPARAM_INFO
	.align		4
.L_54:
        /*00f8*/ 	.byte	0x04, 0x17
        /*00fa*/ 	.short	(.L_56 - .L_55)
.L_55:
        /*00fc*/ 	.word	0x00000000
        /*0100*/ 	.short	0x0000
        /*0102*/ 	.short	0x0000
        /*0104*/ 	.byte	0x00, 0xf0, 0x11, 0x00


	//----- nvinfo : EIATTR_SPARSE_MMA_MASK
	.align		4
.L_56:
        /*0108*/ 	.byte	0x03, 0x50
        /*010a*/ 	.short	0x0000


	//----- nvinfo : EIATTR_MAXREG_COUNT
	.align		4
        /*010c*/ 	.byte	0x03, 0x1b
        /*010e*/ 	.short	0x00ff


	//----- nvinfo : EIATTR_NUM_BARRIERS
	.align		4
        /*0110*/ 	.byte	0x02, 0x4c
        /*0112*/ 	.byte	0x01
	.zero		1


	//----- nvinfo : EIATTR_MERCURY_ISA_VERSION
	.align		4
        /*0114*/ 	.byte	0x03, 0x5f
        /*0116*/ 	.short	0x0101


	//----- nvinfo : EIATTR_VRC_CTA_INIT_COUNT
	.align		4
        /*0118*/ 	.byte	0x02, 0x4a
	.zero		1
	.zero		1


	//----- nvinfo : EIATTR_EXIT_INSTR_OFFSETS
	.align		4
        /*011c*/ 	.byte	0x04, 0x1c
        /*011e*/ 	.short	(.L_58 - .L_57)


	//   ....[0]....
.L_57:
        /*0120*/ 	.word	0x00000050


	//   ....[1]....
        /*0124*/ 	.word	0x00006e90


	//   ....[2]....
        /*0128*/ 	.word	0x00006ff0


	//----- nvinfo : EIATTR_CRS_STACK_SIZE
	.align		4
.L_58:
        /*012c*/ 	.byte	0x04, 0x1e
        /*012e*/ 	.short	(.L_60 - .L_59)
.L_59:
        /*0130*/ 	.word	0x00000000


	//----- nvinfo : EIATTR_CBANK_PARAM_SIZE
	.align		4
.L_60:
        /*0134*/ 	.byte	0x03, 0x19
        /*0136*/ 	.short	0x0080


	//----- nvinfo : EIATTR_PARAM_CBANK
	.align		4
        /*0138*/ 	.byte	0x04, 0x0a
        /*013a*/ 	.short	(.L_62 - .L_61)
	.align		4
.L_61:
        /*013c*/ 	.word	index@(.nv.constant0._Z9vy_kerneliddddddddjdPjS_S_S_y)
        /*0140*/ 	.short	0x0380
        /*0142*/ 	.short	0x0080


	//----- nvinfo : EIATTR_SW_WAR
	.align		4
.L_62:
        /*0144*/ 	.byte	0x04, 0x36
        /*0146*/ 	.short	(.L_64 - .L_63)
.L_63:
        /*0148*/ 	.word	0x00000008
.L_64:


//--------------------- .nv.callgraph             --------------------------
	.section	.nv.callgraph,"",@"SHT_CUDA_CALLGRAPH"
	.align	4
	.sectionentsize	8
	.align		4
        /*0000*/ 	.word	0x00000000
	.align		4
        /*0004*/ 	.word	0xffffffff
	.align		4
        /*0008*/ 	.word	0x00000000
	.align		4
        /*000c*/ 	.word	0xfffffffe
	.align		4
        /*0010*/ 	.word	0x00000000
	.align		4
        /*0014*/ 	.word	0xfffffffd
	.align		4
        /*0018*/ 	.word	0x00000000
	.align		4
        /*001c*/ 	.word	0xfffffffc


//--------------------- .nv.constant4             --------------------------
	.section	.nv.constant4,"a",@progbits
	.align	8
	.align		8
.nv.constant4:
        /*0000*/ 	.dword	precalc_xorwow_matrix
	.align		8
        /*0008*/ 	.dword	precalc_xorwow_offset_matrix
	.align		8
        /*0010*/ 	.dword	mrg32k3aM1
	.align		8
        /*0018*/ 	.dword	mrg32k3aM2
	.align		8
        /*0020*/ 	.dword	mrg32k3aM1SubSeq
	.align		8
        /*0028*/ 	.dword	mrg32k3aM2SubSeq
	.align		8
        /*0030*/ 	.dword	mrg32k3aM1Seq
	.align		8
        /*0038*/ 	.dword	mrg32k3aM2Seq
	.align		8
        /*0040*/ 	.dword	__cudart_i2opi_d
	.align		8
        /*0048*/ 	.dword	__cudart_sin_cos_coeffs


//--------------------- .nv.constant3             --------------------------
	.section	.nv.constant3,"a",@progbits
	.align	8
.nv.constant3:
	.type		__cr_lgamma_table,@object
	.size		__cr_lgamma_table,(.L_8 - __cr_lgamma_table)
__cr_lgamma_table:
        /*0000*/ 	.byte	0x00, 0x00, 0x00, 0x00, 0x00, 0x00, 0x00, 0x00, 0x00, 0x00, 0x00, 0x00, 0x00, 0x00, 0x00, 0x00
        /*0010*/ 	.byte	0xef, 0x39, 0xfa, 0xfe, 0x42, 0x2e, 0xe6, 0x3f, 0x02, 0x20, 0x2a, 0xfa, 0x0b, 0xab, 0xfc, 0x3f
        /*0020*/ 	.byte	0xf9, 0x2c, 0x92, 0x7c, 0xa7, 0x6c, 0x09, 0x40, 0xc9, 0x79, 0x44, 0x3c, 0x64, 0x26, 0x13, 0x40
        /*0030*/ 	.byte	0xca, 0x01, 0xcf, 0x3a, 0x27, 0x51, 0x1a, 0x40, 0x30, 0xcc, 0x2d, 0xf3, 0xe1, 0x0c, 0x21, 0x40
        /*0040*/ 	.byte	0x0d, 0xb7, 0xfc, 0x82, 0x8e, 0x35, 0x25, 0x40
.L_8:


//--------------------- .text._Z9vy_kerneliddddddddjdPjS_S_S_y --------------------------
	.section	.text._Z9vy_kerneliddddddddjdPjS_S_S_y,"ax",@progbits
	.align	128
        .global         _Z9vy_kerneliddddddddjdPjS_S_S_y
        .type           _Z9vy_kerneliddddddddjdPjS_S_S_y,@function
        .size           _Z9vy_kerneliddddddddjdPjS_S_S_y,(.L_x_147 - _Z9vy_kerneliddddddddjdPjS_S_S_y)
        .other          _Z9vy_kerneliddddddddjdPjS_S_S_y,@"STO_CUDA_ENTRY STV_DEFAULT"
_Z9vy_kerneliddddddddjdPjS_S_S_y:
.text._Z9vy_kerneliddddddddjdPjS_S_S_y:
[----:B------:R-:W0:Y:S01]  /*0000*/  LDC R1, c[0x0][0x37c] ;  /* 0x0000df00ff017b82 */ /* 0x000e220000000800 */
[----:B------:R-:W1:Y:S01]  /*0010*/  S2R R0, SR_CTAID.X ;  /* 0x0000000000007919 */ /* 0x000e620000002500 */
[----:B------:R-:W1:Y:S01]  /*0020*/  LDCU UR4, c[0x0][0x380] ;  /* 0x00007000ff0477ac */ /* 0x000e620008000800 */
[----:B0-----:R-:W-:Y:S01]  /*0030*/  VIADD R1, R1, 0xffffffd8 ;  /* 0xffffffd801017836 */ /* 0x001fe20000000000 */
[----:B-1----:R-:W-:-:S13]  /*0040*/  ISETP.GE.AND P0, PT, R0, UR4, PT ;  /* 0x0000000400007c0c */ /* 0x002fda000bf06270 */
[----:B------:R-:W-:Y:S05]  /*0050*/  @P0 EXIT ;  /* 0x000000000000094d */ /* 0x000fea0003800000 */
[----:B------:R-:W0:Y:S01]  /*0060*/  S2R R28, SR_TID.X ;  /* 0x00000000001c7919 */ /* 0x000e220000002100 */
[----:B------:R-:W0:Y:S01]  /*0070*/  LDCU UR30, c[0x0][0x360] ;  /* 0x00006c00ff1e77ac */ /* 0x000e220008000800 */
[----:B------:R-:W-:Y:S01]  /*0080*/  IMAD.MOV.U32 R29, RZ, RZ, RZ ;  /* 0x000000ffff1d7224 */ /* 0x000fe200078e00ff */
[----:B------:R-:W-:Y:S01]  /*0090*/  BSSY.RECONVERGENT B0, `(.L_x_0) ;  /* 0x00001db000007945 */ /* 0x000fe20003800200 */
[----:B------:R-:W1:Y:S01]  /*00a0*/  LDCU.64 UR4, c[0x0][0x3f8] ;  /* 0x00007f00ff0477ac */ /* 0x000e620008000a00 */
[----:B------:R-:W2:Y:S01]  /*00b0*/  LDCU UR31, c[0x0][0x3c8] ;  /* 0x00007900ff1f77ac */ /* 0x000ea20008000800 */
[----:B------:R-:W3:Y:S01]  /*00c0*/  LDCU.64 UR6, c[0x0][0x358] ;  /* 0x00006b00ff0677ac */ /* 0x000ee20008000a00 */
[----:B------:R-:W4:Y:S01]  /*00d0*/  LDCU UR34, c[0x0][0x3c8] ;  /* 0x00007900ff2277ac */ /* 0x000f220008000800 */
[----:B------:R-:W0:Y:S01]  /*00e0*/  LDCU.64 UR24, c[0x0][0x3d0] ;  /* 0x00007a00ff1877ac */ /* 0x000e220008000a00 */
[----:B-1----:R-:W-:Y:S02]  /*00f0*/  UIADD3 UR8, UPT, UPT, UR4, -0x61c88647, URZ ;  /* 0x9e3779b904087890 */ /* 0x002fe4000fffe0ff */
[----:B------:R-:W-:Y:S01]  /*0100*/  UIADD3 UR9, UPT, UPT, UR5, -0x4498517b, URZ ;  /* 0xbb67ae8505097890 */ /* 0x000fe2000fffe0ff */
[----:B--2---:R-:W-:Y:S01]  /*0110*/  IMAD.U32 R13, RZ, RZ, UR31 ;  /* 0x0000001fff0d7e24 */ /* 0x004fe2000f8e00ff */
[----:B------:R-:W-:-:S02]  /*0120*/  UIADD3 UR10, UPT, UPT, UR5, 0x76cf5d0a, URZ ;  /* 0x76cf5d0a050a7890 */ /* 0x000fc4000fffe0ff */
[----:B------:R-:W-:Y:S01]  /*0130*/  UIADD3 UR11, UPT, UPT, UR4, 0x3c6ef372, URZ ;  /* 0x3c6ef372040b7890 */ /* 0x000fe2000fffe0ff */
[----:B0-----:R-:W-:Y:S01]  /*0140*/  IMAD.WIDE.U32 R2, R0, UR30, R28 ;  /* 0x0000001e00027c25 */ /* 0x001fe2000f8e001c */
[----:B------:R-:W-:Y:S01]  /*0150*/  UIADD3 UR12, UPT, UPT, UR4, -0x255992d5, URZ ;  /* 0xdaa66d2b040c7890 */ /* 0x000fe2000fffe0ff */
[----:B------:R-:W-:Y:S01]  /*0160*/  ISETP.GE.U32.AND P0, PT, R28, R13, PT ;  /* 0x0000000d1c00720c */ /* 0x000fe20003f06070 */
[----:B------:R-:W-:Y:S02]  /*0170*/  UIADD3 UR13, UPT, UPT, UR5, 0x32370b8f, URZ ;  /* 0x32370b8f050d7890 */ /* 0x000fe4000fffe0ff */
[----:B------:R-:W-:Y:S01]  /*0180*/  LOP3.LUT R8, R3, UR5, RZ, 0x3c, !PT ;  /* 0x0000000503087c12 */ /* 0x000fe2000f8e3cff */
[----:B------:R-:W-:Y:S01]  /*0190*/  IMAD.WIDE.U32 R4, R2, -0x326172a9, RZ ;  /* 0xcd9e8d5702047825 */ /* 0x000fe200078e00ff */
[----:B------:R-:W-:Y:S02]  /*01a0*/  UIADD3 UR14, UPT, UPT, UR5, -0x126145ec, URZ ;  /* 0xed9eba14050e7890 */ /* 0x000fe4000fffe0ff */
[----:B------:R-:W-:Y:S01]  /*01b0*/  UIADD3 UR15, UPT, UPT, UR4, 0x78dde6e4, URZ ;  /* 0x78dde6e4040f7890 */ /* 0x000fe2000fffe0ff */
[----:B------:R-:W-:Y:S01]  /*01c0*/  IMAD.WIDE.U32 R8, R8, -0x326172a9, RZ ;  /* 0xcd9e8d5708087825 */ /* 0x000fe200078e00ff */
[----:B------:R-:W-:Y:S01]  /*01d0*/  LOP3.LUT R6, R5, UR4, RZ, 0x3c, !PT ;  /* 0x0000000405067c12 */ /* 0x000fe2000f8e3cff */
[----:B------:R-:W-:-:S02]  /*01e0*/  UIADD3 UR16, UPT, UPT, UR4, 0x1715609d, URZ ;  /* 0x1715609d04107890 */ /* 0x000fc4000fffe0ff */
[----:B------:R-:W-:Y:S01]  /*01f0*/  UIADD3 UR17, UPT, UPT, UR5, -0x56f99767, URZ ;  /* 0xa906689905117890 */ /* 0x000fe2000fffe0ff */
[----:B------:R-:W-:Y:S01]  /*0200*/  LOP3.LUT R4, R4, UR8, R9, 0x96, !PT ;  /* 0x0000000804047c12 */ /* 0x000fe2000f8e9609 */
[----:B------:R-:W-:Y:S01]  /*0210*/  IMAD.WIDE.U32 R6, R6, -0x2daee0ad, RZ ;  /* 0xd2511f5306067825 */ /* 0x000fe200078e00ff */
[----:B------:R-:W-:Y:S02]  /*0220*/  UIADD3 UR19, UPT, UPT, UR5, 0x646e171e, URZ ;  /* 0x646e171e05137890 */ /* 0x000fe4000fffe0ff */
[----:B------:R-:W-:Y:S01]  /*0230*/  UIADD3 UR18, UPT, UPT, UR4, -0x4ab325aa, URZ ;  /* 0xb54cda5604127890 */ /* 0x000fe2000fffe0ff */
[----:B------:R-:W-:Y:S01]  /*0240*/  IMAD.WIDE.U32 R4, R4, -0x2daee0ad, RZ ;  /* 0xd2511f5304047825 */ /* 0x000fe200078e00ff */
[----:B------:R-:W-:Y:S01]  /*0250*/  LOP3.LUT R10, R7, UR9, RZ, 0x3c, !PT ;  /* 0x00000009070a7c12 */ /* 0x000fe2000f8e3cff */
[----:B------:R-:W-:Y:S02]  /*0260*/  UIADD3 UR21, UPT, UPT, UR5, 0x1fd5c5a3, URZ ;  /* 0x1fd5c5a305157890 */ /* 0x000fe4000fffe0ff */
[----:B------:R-:W-:Y:S01]  /*0270*/  UIADD3 UR20, UPT, UPT, UR4, 0x5384540f, URZ ;  /* 0x5384540f04147890 */ /* 0x000fe2000fffe0ff */
[----:B------:R-:W-:Y:S01]  /*0280*/  LOP3.LUT R9, R6, UR10, R5, 0x96, !PT ;  /* 0x0000000a06097c12 */ /* 0x000fe2000f8e9605 */
[----:B------:R-:W-:Y:S01]  /*0290*/  IMAD.WIDE.U32 R10, R10, -0x326172a9, RZ ;  /* 0xcd9e8d570a0a7825 */ /* 0x000fe200078e00ff */
[----:B------:R-:W-:-:S02]  /*02a0*/  UIADD3 UR22, UPT, UPT, UR4, -0xe443238, URZ ;  /* 0xf1bbcdc804167890 */ /* 0x000fc4000fffe0ff */
[----:B------:R-:W-:Y:S02]  /*02b0*/  UIADD3 UR23, UPT, UPT, UR5, -0x24c28bd8, URZ ;  /* 0xdb3d742805177890 */ /* 0x000fe4000fffe0ff */
[----:B------:R-:W-:Y:S01]  /*02c0*/  LOP3.LUT R6, R8, UR11, R11, 0x96, !PT ;  /* 0x0000000b08067c12 */ /* 0x000fe2000f8e960b */
[----:B------:R-:W-:Y:S01]  /*02d0*/  IMAD.WIDE.U32 R8, R9, -0x326172a9, RZ ;  /* 0xcd9e8d5709087825 */ /* 0x000fe200078e00ff */
[----:B------:R-:W-:Y:S02]  /*02e0*/  UIADD3 UR5, UPT, UPT, UR5, -0x695add53, URZ ;  /* 0x96a522ad05057890 */ /* 0x000fe4000fffe0ff */
[----:B------:R-:W-:Y:S01]  /*02f0*/  UIADD3 UR4, UPT, UPT, UR4, -0x700cb87f, URZ ;  /* 0x8ff3478104047890 */ /* 0x000fe2000fffe0ff */
[----:B------:R-:W-:Y:S01]  /*0300*/  IMAD.WIDE.U32 R6, R6, -0x2daee0ad, RZ ;  /* 0xd2511f5306067825 */ /* 0x000fe200078e00ff */
[----:B------:R-:W-:Y:S01]  /*0310*/  LOP3.LUT R5, R10, UR12, R9, 0x96, !PT ;  /* 0x0000000c0a057c12 */ /* 0x000fe2000f8e9609 */
[----:B------:R-:W0:Y:S03]  /*0320*/  LDCU.64 UR26, c[0x4][0x48] ;  /* 0x01000900ff1a77ac */ /* 0x000e260008000a00 */
[----:B------:R-:W-:Y:S01]  /*0330*/  LOP3.LUT R10, R4, UR13, R7, 0x96, !PT ;  /* 0x0000000d040a7c12 */ /* 0x000fe2000f8e9607 */
[----:B------:R-:W-:Y:S01]  /*0340*/  IMAD.WIDE.U32 R4, R5, -0x2daee0ad, RZ ;  /* 0xd2511f5305047825 */ /* 0x000fe200078e00ff */
[----:B------:R-:W1:Y:S03]  /*0350*/  LDCU.64 UR28, c[0x0][0x3f8] ;  /* 0x00007f00ff1c77ac */ /* 0x000e660008000a00 */
[----:B------:R-:W-:Y:S01]  /*0360*/  IMAD.WIDE.U32 R10, R10, -0x326172a9, RZ ;  /* 0xcd9e8d570a0a7825 */ /* 0x000fe200078e00ff */
[----:B------:R-:W-:-:S04]  /*0370*/  LOP3.LUT R9, R6, UR14, R5, 0x96, !PT ;  /* 0x0000000e06097c12 */ /* 0x000fc8000f8e9605 */
[----:B------:R-:W-:Y:S01]  /*0380*/  LOP3.LUT R6, R8, UR15, R11, 0x96, !PT ;  /* 0x0000000f08067c12 */ /* 0x000fe2000f8e960b */
[----:B------:R-:W-:-:S04]  /*0390*/  IMAD.WIDE.U32 R8, R9, -0x326172a9, RZ ;  /* 0xcd9e8d5709087825 */ /* 0x000fc800078e00ff */
        /* <DEDUP_REMOVED lines=15> */
[----:B------:R-:W-:Y:S01]  /*0490*/  IMAD.WIDE.U32 R6, R6, -0x326172a9, RZ ;  /* 0xcd9e8d5706067825 */ /* 0x000fe200078e00ff */
[----:B------:R-:W-:-:S03]  /*04a0*/  CS2R R8, SRZ ;  /* 0x0000000000087805 */ /* 0x000fc6000001ff00 */
[----:B------:R-:W-:Y:S01]  /*04b0*/  IMAD.WIDE.U32 R24, R24, -0x2daee0ad, RZ ;  /* 0xd2511f5318187825 */ /* 0x000fe200078e00ff */
[----:B------:R-:W-:-:S03]  /*04c0*/  LOP3.LUT R4, R4, UR4, R7, 0x96, !PT ;  /* 0x0000000404047c12 */ /* 0x000fc6000f8e9607 */
[----:B------:R-:W-:Y:S01]  /*04d0*/  HFMA2 R7, -RZ, RZ, 0, 0 ;  /* 0x00000000ff077431 */ /* 0x000fe200000001ff */
[----:B------:R-:W-:Y:S01]  /*04e0*/  LOP3.LUT R5, R10, UR5, R25, 0x96, !PT ;  /* 0x000000050a057c12 */ /* 0x000fe2000f8e9619 */
[----:B------:R-:W-:Y:S02]  /*04f0*/  IMAD.U32 R10, RZ, RZ, UR30 ;  /* 0x0000001eff0a7e24 */ /* 0x000fe4000f8e00ff */
[----:B------:R-:W-:Y:S01]  /*0500*/  IMAD.MOV.U32 R25, RZ, RZ, RZ ;  /* 0x000000ffff197224 */ /* 0x000fe200078e00ff */
[----:B01-34-:R-:W-:Y:S06]  /*0510*/  @P0 BRA `(.L_x_1) ;  /* 0x0000001800480947 */ /* 0x01bfec0003800000 */
[----:B------:R-:W0:Y:S01]  /*0520*/  LDCU.64 UR30, c[0x0][0x390] ;  /* 0x00007200ff1e77ac */ /* 0x000e220008000a00 */
[----:B------:R-:W-:Y:S01]  /*0530*/  IMAD.MOV.U32 R34, RZ, RZ, R24 ;  /* 0x000000ffff227224 */ /* 0x000fe200078e0018 */
[----:B------:R-:W-:Y:S01]  /*0540*/  CS2R R8, SRZ ;  /* 0x0000000000087805 */ /* 0x000fe2000001ff00 */
[----:B------:R-:W-:Y:S01]  /*0550*/  IMAD.MOV.U32 R11, RZ, RZ, R28 ;  /* 0x000000ffff0b7224 */ /* 0x000fe200078e001c */
[----:B------:R-:W1:Y:S01]  /*0560*/  LDCU.64 UR32, c[0x0][0x388] ;  /* 0x00007100ff2077ac */ /* 0x000e620008000a00 */
[----:B------:R-:W-:Y:S01]  /*0570*/  IMAD.MOV.U32 R7, RZ, RZ, RZ ;  /* 0x000000ffff077224 */ /* 0x000fe200078e00ff */
[----:B------:R-:W-:Y:S01]  /*0580*/  MOV R23, RZ ;  /* 0x000000ff00177202 */ /* 0x000fe20000000f00 */
[----:B0-----:R-:W-:Y:S02]  /*0590*/  IMAD.U32 R32, RZ, RZ, UR30 ;  /* 0x0000001eff207e24 */ /* 0x001fe4000f8e00ff */
[----:B------:R-:W-:Y:S02]  /*05a0*/  IMAD.U32 R33, RZ, RZ, UR31 ;  /* 0x0000001fff217e24 */ /* 0x000fe4000f8e00ff */
[----:B-1----:R-:W-:-:S02]  /*05b0*/  IMAD.U32 R30, RZ, RZ, UR32 ;  /* 0x00000020ff1e7e24 */ /* 0x002fc4000f8e00ff */
[----:B------:R-:W-:-:S07]  /*05c0*/  IMAD.U32 R31, RZ, RZ, UR33 ;  /* 0x00000021ff1f7e24 */ /* 0x000fce000f8e00ff */
.L_x_30:
[----:B------:R-:W-:Y:S01]  /*05d0*/  DMUL R24, R32, R32 ;  /* 0x0000002020187228 */ /* 0x000fe20000000000 */
[----:B------:R-:W-:Y:S07]  /*05e0*/  BSSY.RECONVERGENT B2, `(.L_x_2) ;  /* 0x0000036000027945 */ /* 0x000fee0003800200 */
[----:B------:R-:W-:-:S08]  /*05f0*/  DFMA R24, R30, R30, R24 ;  /* 0x0000001e1e18722b */ /* 0x000fd00000000018 */
[----:B------:R-:W-:-:S14]  /*0600*/  DSETP.GT.AND P0, PT, R24, 1, PT ;  /* 0x3ff000001800742a */ /* 0x000fdc0003f04000 */
[----:B------:R-:W-:Y:S05]  /*0610*/  @!P0 BRA `(.L_x_3) ;  /* 0x0000000000c88947 */ /* 0x000fea0003800000 */
[----:B------:R-:W0:Y:S01]  /*0620*/  MUFU.RCP64H R13, R25 ;  /* 0x00000019000d7308 */ /* 0x000e220000001800 */
[----:B------:R-:W-:Y:S01]  /*0630*/  MOV R12, 0x1 ;  /* 0x00000001000c7802 */ /* 0x000fe20000000f00 */
[----:B------:R-:W-:Y:S01]  /*0640*/  BSSY.RECONVERGENT B3, `(.L_x_4) ;  /* 0x0000013000037945 */ /* 0x000fe20003800200 */
[----:B------:R-:W-:-:S04]  /*0650*/  FSETP.GEU.AND P1, PT, |R31|, 6.5827683646048100446e-37, PT ;  /* 0x036000001f00780b */ /* 0x000fc80003f2e200 */
[----:B0-----:R-:W-:-:S08]  /*0660*/  DFMA R14, -R24, R12, 1 ;  /* 0x3ff00000180e742b */ /* 0x001fd0000000010c */
[----:B------:R-:W-:-:S08]  /*0670*/  DFMA R14, R14, R14, R14 ;  /* 0x0000000e0e0e722b */ /* 0x000fd0000000000e */
[----:B------:R-:W-:-:S08]  /*0680*/  DFMA R14, R12, R14, R12 ;  /* 0x0000000e0c0e722b */ /* 0x000fd0000000000c */
[----:B------:R-:W-:-:S08]  /*0690*/  DFMA R12, -R24, R14, 1 ;  /* 0x3ff00000180c742b */ /* 0x000fd0000000010e */
[----:B------:R-:W-:-:S08]  /*06a0*/  DFMA R12, R14, R12, R14 ;  /* 0x0000000c0e0c722b */ /* 0x000fd0000000000e */
[----:B------:R-:W-:-:S08]  /*06b0*/  DMUL R14, R30, R12 ;  /* 0x0000000c1e0e7228 */ /* 0x000fd00000000000 */
[----:B------:R-:W-:-:S08]  /*06c0*/  DFMA R16, -R24, R14, R30 ;  /* 0x0000000e1810722b */ /* 0x000fd0000000011e */
[----:B------:R-:W-:-:S10]  /*06d0*/  DFMA R12, R12, R16, R14 ;  /* 0x000000100c0c722b */ /* 0x000fd4000000000e */
[----:B------:R-:W-:-:S05]  /*06e0*/  FFMA R14, RZ, R25, R13 ;  /* 0x00000019ff0e7223 */ /* 0x000fca000000000d */
[----:B------:R-:W-:-:S13]  /*06f0*/  FSETP.GT.AND P0, PT, |R14|, 1.469367938527859385e-39, PT ;  /* 0x001000000e00780b */ /* 0x000fda0003f04200 */
[----:B------:R-:W-:Y:S05]  /*0700*/  @P0 BRA P1, `(.L_x_5) ;  /* 0x0000000000180947 */ /* 0x000fea0000800000 */
[----:B------:R-:W-:Y:S01]  /*0710*/  IMAD.MOV.U32 R12, RZ, RZ, R30 ;  /* 0x000000ffff0c7224 */ /* 0x000fe200078e001e */
[----:B------:R-:W-:Y:S01]  /*0720*/  MOV R18, 0x770 ;  /* 0x0000077000127802 */ /* 0x000fe20000000f00 */
[----:B------:R-:W-:Y:S02]  /*0730*/  IMAD.MOV.U32 R13, RZ, RZ, R31 ;  /* 0x000000ffff0d7224 */ /* 0x000fe400078e001f */
[----:B------:R-:W-:Y:S02]  /*0740*/  IMAD.MOV.U32 R14, RZ, RZ, R24 ;  /* 0x000000ffff0e7224 */ /* 0x000fe400078e0018 */
[----:B------:R-:W-:-:S07]  /*0750*/  IMAD.MOV.U32 R15, RZ, RZ, R25 ;  /* 0x000000ffff0f7224 */ /* 0x000fce00078e0019 */
[----:B------:R-:W-:Y:S05]  /*0760*/  CALL.REL.NOINC `($__internal_0_$__cuda_sm20_div_rn_f64_full) ;  /* 0x0000006800247944 */ /* 0x000fea0003c00000 */
.L_x_5:
[----:B------:R-:W-:Y:S05]  /*0770*/  BSYNC.RECONVERGENT B3 ;  /* 0x0000000000037941 */ /* 0x000fea0003800200 */
.L_x_4:
[----:B------:R-:W0:Y:S01]  /*0780*/  MUFU.RCP64H R15, R25 ;  /* 0x00000019000f7308 */ /* 0x000e220000001800 */
[----:B------:R-:W-:Y:S01]  /*0790*/  MOV R14, 0x1 ;  /* 0x00000001000e7802 */ /* 0x000fe20000000f00 */
[----:B------:R-:W-:Y:S01]  /*07a0*/  BSSY.RECONVERGENT B3, `(.L_x_6) ;  /* 0x0000017000037945 */ /* 0x000fe20003800200 */
[----:B------:R-:W-:Y:S01]  /*07b0*/  FSETP.GEU.AND P1, PT, |R33|, 6.5827683646048100446e-37, PT ;  /* 0x036000002100780b */ /* 0x000fe20003f2e200 */
[----:B------:R-:W-:Y:S02]  /*07c0*/  IMAD.MOV.U32 R30, RZ, RZ, R12 ;  /* 0x000000ffff1e7224 */ /* 0x000fe400078e000c */
[----:B------:R-:W-:Y:S01]  /*07d0*/  IMAD.MOV.U32 R31, RZ, RZ, R13 ;  /* 0x000000ffff1f7224 */ /* 0x000fe200078e000d */
        /* <DEDUP_REMOVED lines=12> */
[----:B------:R-:W-:Y:S01]  /*08a0*/  MOV R14, R24 ;  /* 0x00000018000e7202 */ /* 0x000fe20000000f00 */
[----:B------:R-:W-:Y:S01]  /*08b0*/  IMAD.MOV.U32 R13, RZ, RZ, R33 ;  /* 0x000000ffff0d7224 */ /* 0x000fe200078e0021 */
[----:B------:R-:W-:Y:S01]  /*08c0*/  MOV R18, 0x8f0 ;  /* 0x000008f000127802 */ /* 0x000fe20000000f00 */
[----:B------:R-:W-:-:S07]  /*08d0*/  IMAD.MOV.U32 R15, RZ, RZ, R25 ;  /* 0x000000ffff0f7224 */ /* 0x000fce00078e0019 */
[----:B------:R-:W-:Y:S05]  /*08e0*/  CALL.REL.NOINC `($__internal_0_$__cuda_sm20_div_rn_f64_full) ;  /* 0x0000006400c47944 */ /* 0x000fea0003c00000 */
[----:B------:R-:W-:Y:S02]  /*08f0*/  IMAD.MOV.U32 R14, RZ, RZ, R12 ;  /* 0x000000ffff0e7224 */ /* 0x000fe400078e000c */
[----:B------:R-:W-:-:S07]  /*0900*/  IMAD.MOV.U32 R15, RZ, RZ, R13 ;  /* 0x000000ffff0f7224 */ /* 0x000fce00078e000d */
.L_x_7:
[----:B------:R-:W-:Y:S05]  /*0910*/  BSYNC.RECONVERGENT B3 ;  /* 0x0000000000037941 */ /* 0x000fea0003800200 */
.L_x_6:
[----:B------:R-:W-:Y:S01]  /*0920*/  IMAD.MOV.U32 R32, RZ, RZ, R14 ;  /* 0x000000ffff207224 */ /* 0x000fe200078e000e */
[----:B------:R-:W-:-:S07]  /*0930*/  MOV R33, R15 ;  /* 0x0000000f00217202 */ /* 0x000fce0000000f00 */
.L_x_3:
[----:B------:R-:W-:Y:S05]  /*0940*/  BSYNC.RECONVERGENT B2 ;  /* 0x0000000000027941 */ /* 0x000fea0003800200 */
.L_x_2:
[----:B------:R-:W-:Y:S01]  /*0950*/  DSETP.GE.AND P0, PT, R32, RZ, PT ;  /* 0x000000ff2000722a */ /* 0x000fe20003f06000 */
[----:B------:R-:W-:Y:S04]  /*0960*/  BSSY.RECONVERGENT B2, `(.L_x_8) ;  /* 0x000006d000027945 */ /* 0x000fe80003800200 */
[----:B------:R-:W-:Y:S09]  /*0970*/  BSSY.RELIABLE B3, `(.L_x_9) ;  /* 0x000004f000037945 */ /* 0x000ff20003800100 */
[----:B------:R-:W-:Y:S05]  /*0980*/  @!P0 BRA `(.L_x_10) ;  /* 0x0000000400348947 */ /* 0x000fea0003800000 */
[----:B------:R-:W-:Y:S01]  /*0990*/  UMOV UR30, 0x4590331c ;  /* 0x4590331c001e7882 */ /* 0x000fe20000000000 */
[----:B------:R-:W-:Y:S02]  /*09a0*/  UMOV UR31, 0x3fe279a7 ;  /* 0x3fe279a7001f7882 */ /* 0x000fe40000000000 */
[----:B------:R-:W-:Y:S01]  /*09b0*/  DMUL R12, R30, UR30 ;  /* 0x0000001e1e0c7c28 */ /* 0x000fe20008000000 */
[----:B------:R-:W-:Y:S01]  /*09c0*/  UMOV UR30, 0x1 ;  /* 0x00000001001e7882 */ /* 0x000fe20000000000 */
[----:B------:R-:W-:-:S06]  /*09d0*/  UMOV UR31, 0x3ff00000 ;  /* 0x3ff00000001f7882 */ /* 0x000fcc0000000000 */
[----:B------:R-:W-:Y:S02]  /*09e0*/  DSETP.GEU.AND P0, PT, R12, R32, PT ;  /* 0x000000200c00722a */ /* 0x000fe40003f0e000 */
[----:B------:R-:W-:-:S04]  /*09f0*/  DMUL R12, R30, -UR30 ;  /* 0x8000001e1e0c7c28 */ /* 0x000fc80008000000 */
[----:B------:R-:W-:-:S06]  /*0a00*/  DSETP.GT.AND P0, PT, R30, RZ, !P0 ;  /* 0x000000ff1e00722a */ /* 0x000fcc0004704000 */
[----:B------:R-:W-:-:S14]  /*0a10*/  DSETP.GT.OR P0, PT, R12, R32, P0 ;  /* 0x000000200c00722a */ /* 0x000fdc0000704400 */
[----:B------:R-:W-:Y:S05]  /*0a20*/  @!P0 BREAK.RELIABLE B3 ;  /* 0x0000000000038942 */ /* 0x000fea0003800100 */
[----:B------:R-:W-:Y:S05]  /*0a30*/  @P0 BRA `(.L_x_10) ;  /* 0x0000000400080947 */ /* 0x000fea0003800000 */
[----:B------:R-:W-:Y:S01]  /*0a40*/  UMOV UR30, 0x667f3bcc ;  /* 0x667f3bcc001e7882 */ /* 0x000fe20000000000 */
[----:B------:R-:W-:Y:S01]  /*0a50*/  UMOV UR31, 0x3fe6a09e ;  /* 0x3fe6a09e001f7882 */ /* 0x000fe20000000000 */
[C---:B------:R-:W-:Y:S01]  /*0a60*/  DADD R12, R32.reuse, -1 ;  /* 0xbff00000200c7429 */ /* 0x040fe20000000000 */
[----:B------:R-:W-:Y:S01]  /*0a70*/  BSSY.RECONVERGENT B4, `(.L_x_11) ;  /* 0x000003d000047945 */ /* 0x000fe20003800200 */
[----:B------:R-:W-:Y:S02]  /*0a80*/  DADD R18, R32, -UR30 ;  /* 0x8000001e20127e29 */ /* 0x000fe40008000000 */
[----:B------:R-:W-:Y:S01]  /*0a90*/  DADD R16, R30, UR30 ;  /* 0x0000001e1e107e29 */ /* 0x000fe20008000000 */
[----:B------:R-:W-:Y:S01]  /*0aa0*/  UMOV UR30, 0xe8584caa ;  /* 0xe8584caa001e7882 */ /* 0x000fe20000000000 */
[----:B------:R-:W-:Y:S02]  /*0ab0*/  UMOV UR31, 0x3febb67a ;  /* 0x3febb67a001f7882 */ /* 0x000fe40000000000 */
[----:B------:R-:W-:-:S02]  /*0ac0*/  DMUL R14, R12, R12 ;  /* 0x0000000c0c0e7228 */ /* 0x000fc40000000000 */
[----:B------:R-:W-:Y:S02]  /*0ad0*/  DMUL R18, R18, R18 ;  /* 0x0000001212127228 */ /* 0x000fe40000000000 */
[----:B------:R-:W-:-:S04]  /*0ae0*/  DADD R12, R32, -0.5 ;  /* 0xbfe00000200c7429 */ /* 0x000fc80000000000 */
[----:B------:R-:W-:Y:S02]  /*0af0*/  DFMA R14, R30, R30, R14 ;  /* 0x0000001e1e0e722b */ /* 0x000fe4000000000e */
[----:B------:R-:W-:Y:S02]  /*0b00*/  DFMA R18, R16, R16, R18 ;  /* 0x000000101012722b */ /* 0x000fe40000000012 */
[----:B------:R-:W-:Y:S02]  /*0b10*/  DMUL R16, R12, R12 ;  /* 0x0000000c0c107228 */ /* 0x000fe40000000000 */
[----:B------:R-:W-:-:S04]  /*0b20*/  DADD R12, R30, -UR30 ;  /* 0x8000001e1e0c7e29 */ /* 0x000fc80008000000 */
[----:B------:R-:W-:-:S04]  /*0b30*/  DSETP.MIN.AND P0, P1, R14, R18, PT ;  /* 0x000000120e00722a */ /* 0x000fc80003900000 */
[----:B------:R-:W-:Y:S01]  /*0b40*/  DFMA R12, R12, R12, R16 ;  /* 0x0000000c0c0c722b */ /* 0x000fe20000000010 */
[----:B------:R-:W-:Y:S01]  /*0b50*/  IMAD.MOV.U32 R16, RZ, RZ, R15 ;  /* 0x000000ffff107224 */ /* 0x000fe200078e000f */
[----:B------:R-:W-:Y:S01]  /*0b60*/  SEL R14, R14, R18, P0 ;  /* 0x000000120e0e7207 */ /* 0x000fe20000000000 */
[----:B------:R-:W-:Y:S01]  /*0b70*/  IMAD.MOV.U32 R17, RZ, RZ, R19 ;  /* 0x000000ffff117224 */ /* 0x000fe200078e0013 */
[----:B------:R-:W-:-:S04]  /*0b80*/  DMUL R18, R32, R32 ;  /* 0x0000002020127228 */ /* 0x000fc80000000000 */
[----:B------:R-:W-:Y:S02]  /*0b90*/  FSEL R21, R16, R17, P0 ;  /* 0x0000001110157208 */ /* 0x000fe40000000000 */
[----:B------:R-:W-:Y:S01]  /*0ba0*/  @P1 LOP3.LUT R21, R17, 0x80000, RZ, 0xfc, !PT ;  /* 0x0008000011151812 */ /* 0x000fe200078efcff */
[----:B------:R-:W-:-:S04]  /*0bb0*/  DADD R16, R30, -1 ;  /* 0xbff000001e107429 */ /* 0x000fc80000000000 */
[----:B------:R-:W-:-:S04]  /*0bc0*/  IMAD.MOV.U32 R15, RZ, RZ, R21 ;  /* 0x000000ffff0f7224 */ /* 0x000fc800078e0015 */
[----:B------:R-:W-:Y:S02]  /*0bd0*/  DFMA R16, R16, R16, R18 ;  /* 0x000000101010722b */ /* 0x000fe40000000012 */
[----:B------:R-:W-:Y:S01]  /*0be0*/  DSETP.MIN.AND P0, P1, R12, R14, PT ;  /* 0x0000000e0c00722a */ /* 0x000fe20003900000 */
[----:B------:R-:W-:Y:S01]  /*0bf0*/  IMAD.MOV.U32 R18, RZ, RZ, R13 ;  /* 0x000000ffff127224 */ /* 0x000fe200078e000d */
[----:B------:R-:W-:-:S04]  /*0c00*/  MOV R19, R15 ;  /* 0x0000000f00137202 */ /* 0x000fc80000000f00 */
[----:B------:R-:W-:Y:S01]  /*0c10*/  FSEL R21, R18, R19, P0 ;  /* 0x0000001312157208 */ /* 0x000fe20000000000 */
[----:B------:R-:W-:Y:S01]  /*0c20*/  IMAD.MOV.U32 R18, RZ, RZ, 0x0 ;  /* 0x00000000ff127424 */ /* 0x000fe200078e00ff */
[----:B------:R-:W-:Y:S01]  /*0c30*/  SEL R12, R12, R14, P0 ;  /* 0x0000000e0c0c7207 */ /* 0x000fe20000000000 */
[----:B------:R-:W-:-:S05]  /*0c40*/  IMAD.MOV.U32 R14, RZ, RZ, R17 ;  /* 0x000000ffff0e7224 */ /* 0x000fca00078e0011 */
[----:B------:R-:W-:-:S05]  /*0c50*/  @P1 LOP3.LUT R21, R19, 0x80000, RZ, 0xfc, !PT ;  /* 0x0008000013151812 */ /* 0x000fca00078efcff */
[----:B------:R-:W-:-:S04]  /*0c60*/  IMAD.MOV.U32 R13, RZ, RZ, R21 ;  /* 0x000000ffff0d7224 */ /* 0x000fc800078e0015 */
[----:B------:R-:W-:Y:S02]  /*0c70*/  IMAD.MOV.U32 R15, RZ, RZ, R13 ;  /* 0x000000ffff0f7224 */ /* 0x000fe400078e000d */
[----:B------:R-:W-:-:S06]  /*0c80*/  DSETP.MIN.AND P0, P1, R16, R12, PT ;  /* 0x0000000c1000722a */ /* 0x000fcc0003900000 */
[----:B------:R-:W-:Y:S02]  /*0c90*/  FSEL R19, R14, R15, P0 ;  /* 0x0000000f0e137208 */ /* 0x000fe40000000000 */
[----:B------:R-:W-:-:S06]  /*0ca0*/  SEL R14, R16, R12, P0 ;  /* 0x0000000c100e7207 */ /* 0x000fcc0000000000 */
[----:B------:R-:W-:-:S05]  /*0cb0*/  @P1 LOP3.LUT R19, R15, 0x80000, RZ, 0xfc, !PT ;  /* 0x000800000f131812 */ /* 0x000fca00078efcff */
[----:B------:R-:W-:Y:S02]  /*0cc0*/  IMAD.MOV.U32 R15, RZ, RZ, R19 ;  /* 0x000000ffff0f7224 */ /* 0x000fe400078e0013 */
[----:B------:R-:W-:Y:S02]  /*0cd0*/  IMAD.MOV.U32 R19, RZ, RZ, 0x3fd80000 ;  /* 0x3fd80000ff137424 */ /* 0x000fe400078e00ff */
[----:B------:R-:W0:Y:S01]  /*0ce0*/  MUFU.RSQ64H R17, R15 ;  /* 0x0000000f00117308 */ /* 0x000e220000001c00 */
[----:B------:R-:W-:-:S04]  /*0cf0*/  IADD3 R16, PT, PT, R15, -0x3500000, RZ ;  /* 0xfcb000000f107810 */ /* 0x000fc80007ffe0ff */
[----:B------:R-:W-:Y:S02]  /*0d00*/  ISETP.GE.U32.AND P0, PT, R16, 0x7ca00000, PT ;  /* 0x7ca000001000780c */ /* 0x000fe40003f06070 */
[----:B0-----:R-:W-:-:S08]  /*0d10*/  DMUL R12, R16, R16 ;  /* 0x00000010100c7228 */ /* 0x001fd00000000000 */
[----:B------:R-:W-:-:S08]  /*0d20*/  DFMA R12, R14, -R12, 1 ;  /* 0x3ff000000e0c742b */ /* 0x000fd0000000080c */
[----:B------:R-:W-:Y:S02]  /*0d30*/  DFMA R18, R12, R18, 0.5 ;  /* 0x3fe000000c12742b */ /* 0x000fe40000000012 */
[----:B------:R-:W-:-:S08]  /*0d40*/  DMUL R12, R16, R12 ;  /* 0x0000000c100c7228 */ /* 0x000fd00000000000 */
[----:B------:R-:W-:-:S08]  /*0d50*/  DFMA R24, R18, R12, R16 ;  /* 0x0000000c1218722b */ /* 0x000fd00000000010 */
[----:B------:R-:W-:Y:S02]  /*0d60*/  DMUL R18, R14, R24 ;  /* 0x000000180e127228 */ /* 0x000fe40000000000 */
[----:B------:R-:W-:Y:S02]  /*0d70*/  VIADD R13, R25, 0xfff00000 ;  /* 0xfff00000190d7836 */ /* 0x000fe40000000000 */
[----:B------:R-:W-:-:S04]  /*0d80*/  IMAD.MOV.U32 R12, RZ, RZ, R24 ;  /* 0x000000ffff0c7224 */ /* 0x000fc800078e0018 */
[----:B------:R-:W-:-:S08]  /*0d90*/  DFMA R20, R18, -R18, R14 ;  /* 0x800000121214722b */ /* 0x000fd0000000000e */
[----:B------:R-:W-:Y:S01]  /*0da0*/  DFMA R26, R20, R12, R18 ;  /* 0x0000000c141a722b */ /* 0x000fe20000000012 */
[----:B------:R-:W-:Y:S10]  /*0db0*/  @!P0 BRA `(.L_x_12) ;  /* 0x0000000000208947 */ /* 0x000ff40003800000 */
[----:B------:R-:W-:Y:S01]  /*0dc0*/  IMAD.MOV.U32 R17, RZ, RZ, R15 ;  /* 0x000000ffff117224 */ /* 0x000fe200078e000f */
[----:B------:R-:W-:Y:S01]  /*0dd0*/  MOV R12, R24 ;  /* 0x00000018000c7202 */ /* 0x000fe20000000f00 */
[----:B------:R-:W-:Y:S01]  /*0de0*/  IMAD.MOV.U32 R22, RZ, RZ, R16 ;  /* 0x000000ffff167224 */ /* 0x000fe200078e0010 */
[----:B------:R-:W-:Y:S01]  /*0df0*/  MOV R16, 0xe20 ;  /* 0x00000e2000107802 */ /* 0x000fe20000000f00 */
[----:B------:R-:W-:-:S07]  /*0e00*/  IMAD.MOV.U32 R15, RZ, RZ, R21 ;  /* 0x000000ffff0f7224 */ /* 0x000fce00078e0015 */
[----:B------:R-:W-:Y:S05]  /*0e10*/  CALL.REL.NOINC `($__internal_1_$__cuda_sm20_dsqrt_rn_f64_mediumpath_v1) ;  /* 0x0000006800047944 */ /* 0x000fea0003c00000 */
[----:B------:R-:W-:Y:S01]  /*0e20*/  IMAD.MOV.U32 R26, RZ, RZ, R12 ;  /* 0x000000ffff1a7224 */ /* 0x000fe200078e000c */
[----:B------:R-:W-:-:S07]  /*0e30*/  MOV R27, R13 ;  /* 0x0000000d001b7202 */ /* 0x000fce0000000f00 */
.L_x_12:
[----:B------:R-:W-:Y:S05]  /*0e40*/  BSYNC.RECONVERGENT B4 ;  /* 0x0000000000047941 */ /* 0x000fea0003800200 */
.L_x_11:
[----:B------:R-:W-:Y:S05]  /*0e50*/  BRA `(.L_x_13) ;  /* 0x0000000000747947 */ /* 0x000fea0003800000 */
.L_x_10:
[----:B------:R-:W-:Y:S05]  /*0e60*/  BSYNC.RELIABLE B3 ;  /* 0x0000000000037941 */ /* 0x000fea0003800100 */
.L_x_9:
[----:B------:R-:W0:Y:S01]  /*0e70*/  MUFU.RSQ64H R17, R25 ;  /* 0x0000001900117308 */ /* 0x000e220000001c00 */
[----:B------:R-:W-:Y:S01]  /*0e80*/  VIADD R16, R25, 0xfcb00000 ;  /* 0xfcb0000019107836 */ /* 0x000fe20000000000 */
[----:B------:R-:W-:Y:S01]  /*0e90*/  BSSY.RECONVERGENT B3, `(.L_x_14) ;  /* 0x0000018000037945 */ /* 0x000fe20003800200 */
[----:B------:R-:W-:Y:S02]  /*0ea0*/  IMAD.MOV.U32 R14, RZ, RZ, 0x0 ;  /* 0x00000000ff0e7424 */ /* 0x000fe400078e00ff */
[----:B------:R-:W-:Y:S01]  /*0eb0*/  IMAD.MOV.U32 R15, RZ, RZ, 0x3fd80000 ;  /* 0x3fd80000ff0f7424 */ /* 0x000fe200078e00ff */
[----:B------:R-:W-:Y:S01]  /*0ec0*/  ISETP.GE.U32.AND P0, PT, R16, 0x7ca00000, PT ;  /* 0x7ca000001000780c */ /* 0x000fe20003f06070 */
[----:B0-----:R-:W-:-:S08]  /*0ed0*/  DMUL R12, R16, R16 ;  /* 0x00000010100c7228 */ /* 0x001fd00000000000 */
[----:B------:R-:W-:-:S08]  /*0ee0*/  DFMA R12, R24, -R12, 1 ;  /* 0x3ff00000180c742b */ /* 0x000fd0000000080c */
[----:B------:R-:W-:Y:S02]  /*0ef0*/  DFMA R14, R12, R14, 0.5 ;  /* 0x3fe000000c0e742b */ /* 0x000fe4000000000e */
[----:B------:R-:W-:-:S08]  /*0f00*/  DMUL R12, R16, R12 ;  /* 0x0000000c100c7228 */ /* 0x000fd00000000000 */
[----:B------:R-:W-:-:S08]  /*0f10*/  DFMA R14, R14, R12, R16 ;  /* 0x0000000c0e0e722b */ /* 0x000fd00000000010 */
[----:B------:R-:W-:Y:S02]  /*0f20*/  DMUL R18, R24, R14 ;  /* 0x0000000e18127228 */ /* 0x000fe40000000000 */
[----:B------:R-:W-:Y:S01]  /*0f30*/  VIADD R13, R15, 0xfff00000 ;  /* 0xfff000000f0d7836 */ /* 0x000fe20000000000 */
[----:B------:R-:W-:-:S05]  /*0f40*/  MOV R12, R14 ;  /* 0x0000000e000c7202 */ /* 0x000fca0000000f00 */
[----:B------:R-:W-:-:S08]  /*0f50*/  DFMA R20, R18, -R18, R24 ;  /* 0x800000121214722b */ /* 0x000fd00000000018 */
[----:B------:R-:W-:Y:S01]  /*0f60*/  DFMA R26, R20, R12, R18 ;  /* 0x0000000c141a722b */ /* 0x000fe20000000012 */
[----:B------:R-:W-:Y:S10]  /*0f70*/  @!P0 BRA `(.L_x_15) ;  /* 0x0000000000248947 */ /* 0x000ff40003800000 */
[----:B------:R-:W-:Y:S01]  /*0f80*/  IMAD.MOV.U32 R12, RZ, RZ, R14 ;  /* 0x000000ffff0c7224 */ /* 0x000fe200078e000e */
[----:B------:R-:W-:Y:S01]  /*0f90*/  MOV R22, R16 ;  /* 0x0000001000167202 */ /* 0x000fe20000000f00 */
[----:B------:R-:W-:Y:S01]  /*0fa0*/  IMAD.MOV.U32 R14, RZ, RZ, R24 ;  /* 0x000000ffff0e7224 */ /* 0x000fe200078e0018 */
[----:B------:R-:W-:Y:S01]  /*0fb0*/  MOV R16, 0xff0 ;  /* 0x00000ff000107802 */ /* 0x000fe20000000f00 */
[----:B------:R-:W-:Y:S02]  /*0fc0*/  IMAD.MOV.U32 R17, RZ, RZ, R25 ;  /* 0x000000ffff117224 */ /* 0x000fe400078e0019 */
[----:B------:R-:W-:-:S07]  /*0fd0*/  IMAD.MOV.U32 R15, RZ, RZ, R21 ;  /* 0x000000ffff0f7224 */ /* 0x000fce00078e0015 */
[----:B------:R-:W-:Y:S05]  /*0fe0*/  CALL.REL.NOINC `($__internal_1_$__cuda_sm20_dsqrt_rn_f64_mediumpath_v1) ;  /* 0x0000006400907944 */ /* 0x000fea0003c00000 */
[----:B------:R-:W-:Y:S02]  /*0ff0*/  IMAD.MOV.U32 R26, RZ, RZ, R12 ;  /* 0x000000ffff1a7224 */ /* 0x000fe400078e000c */
[----:B------:R-:W-:-:S07]  /*1000*/  IMAD.MOV.U32 R27, RZ, RZ, R13 ;  /* 0x000000ffff1b7224 */ /* 0x000fce00078e000d */
.L_x_15:
[----:B------:R-:W-:Y:S05]  /*1010*/  BSYNC.RECONVERGENT B3 ;  /* 0x0000000000037941 */ /* 0x000fea0003800200 */
.L_x_14:
[----:B------:R-:W-:-:S11]  /*1020*/  DADD R26, -R26, 1 ;  /* 0x3ff000001a1a7429 */ /* 0x000fd60000000100 */
.L_x_13:
[----:B------:R-:W-:Y:S05]  /*1030*/  BSYNC.RECONVERGENT B2 ;  /* 0x0000000000027941 */ /* 0x000fea0003800200 */
.L_x_8:
[----:B------:R-:W-:Y:S01]  /*1040*/  DSETP.GEU.AND P0, PT, R26, UR24, PT ;  /* 0x000000181a007e2a */ /* 0x000fe2000bf0e000 */
[----:B------:R-:W-:-:S13]  /*1050*/  BSSY.RECONVERGENT B3, `(.L_x_16) ;  /* 0x00000db000037945 */ /* 0x000fda0003800200 */
[----:B------:R-:W-:Y:S05]  /*1060*/  @P0 BRA `(.L_x_17) ;  /* 0x0000000000440947 */ /* 0x000fea0003800000 */
[----:B------:R-:W-:Y:S01]  /*1070*/  UMOV UR30, 0x9999999a ;  /* 0x9999999a001e7882 */ /* 0x000fe20000000000 */
[----:B------:R-:W-:Y:S01]  /*1080*/  UMOV UR31, 0x3fb99999 ;  /* 0x3fb99999001f7882 */ /* 0x000fe20000000000 */
[----:B------:R-:W0:Y:S01]  /*1090*/  LDCU.64 UR32, c[0x0][0x390] ;  /* 0x00007200ff2077ac */ /* 0x000e220008000a00 */
[----:B------:R-:W-:Y:S01]  /*10a0*/  DSETP.GT.AND P0, PT, R32, UR30, PT ;  /* 0x0000001e20007e2a */ /* 0x000fe2000bf04000 */
[----:B------:R-:W-:Y:S01]  /*10b0*/  VIADD R12, R9, 0x1 ;  /* 0x00000001090c7836 */ /* 0x000fe20000000000 */
[----:B------:R-:W-:Y:S01]  /*10c0*/  IADD3 R11, PT, PT, R10, R11, RZ ;  /* 0x0000000b0a0b7210 */ /* 0x000fe20007ffe0ff */
[----:B------:R-:W-:Y:S02]  /*10d0*/  IMAD.MOV.U32 R25, RZ, RZ, R23 ;  /* 0x000000ffff197224 */ /* 0x000fe400078e0017 */
[----:B------:R-:W-:Y:S01]  /*10e0*/  IMAD.MOV.U32 R24, RZ, RZ, R34 ;  /* 0x000000ffff187224 */ /* 0x000fe200078e0022 */
[----:B------:R-:W-:Y:S01]  /*10f0*/  DSETP.GT.AND P0, PT, R30, -UR30, P0 ;  /* 0x8000001e1e007e2a */ /* 0x000fe20008704000 */
[----:B------:R-:W1:Y:S01]  /*1100*/  LDCU.64 UR30, c[0x0][0x388] ;  /* 0x00007100ff1e77ac */ /* 0x000e620008000a00 */
[----:B0-----:R-:W-:-:S02]  /*1110*/  IMAD.U32 R32, RZ, RZ, UR32 ;  /* 0x00000020ff207e24 */ /* 0x001fc4000f8e00ff */
[----:B------:R-:W-:-:S10]  /*1120*/  IMAD.U32 R33, RZ, RZ, UR33 ;  /* 0x00000021ff217e24 */ /* 0x000fd4000f8e00ff */
[----:B------:R-:W-:Y:S01]  /*1130*/  @!P0 IMAD.MOV R12, RZ, RZ, R9 ;  /* 0x000000ffff0c8224 */ /* 0x000fe200078e0209 */
[----:B-1----:R-:W-:Y:S01]  /*1140*/  MOV R30, UR30 ;  /* 0x0000001e001e7c02 */ /* 0x002fe20008000f00 */
[----:B------:R-:W-:Y:S02]  /*1150*/  IMAD.U32 R31, RZ, RZ, UR31 ;  /* 0x0000001fff1f7e24 */ /* 0x000fe4000f8e00ff */
[----:B------:R-:W-:Y:S01]  /*1160*/  IMAD.MOV.U32 R9, RZ, RZ, R12 ;  /* 0x000000ffff097224 */ /* 0x000fe200078e000c */
[----:B------:R-:W-:Y:S06]  /*1170*/  BRA `(.L_x_18) ;  /* 0x0000000c00207947 */ /* 0x000fec0003800000 */
.L_x_17:
[----:B------:R-:W-:Y:S01]  /*1180*/  ISETP.NE.AND P0, PT, R23, 0x1, PT ;  /* 0x000000011700780c */ /* 0x000fe20003f05270 */
[----:B------:R-:W-:Y:S01]  /*1190*/  BSSY.RECONVERGENT B1, `(.L_x_19) ;  /* 0x0000047000017945 */ /* 0x000fe20003800200 */
[----:B------:R-:W-:Y:S01]  /*11a0*/  IMAD.MOV.U32 R25, RZ, RZ, 0x2 ;  /* 0x00000002ff197424 */ /* 0x000fe200078e00ff */
[----:B------:R-:W-:Y:S01]  /*11b0*/  MOV R24, R34 ;  /* 0x0000002200187202 */ /* 0x000fe20000000f00 */
[----:B------:R-:W-:-:S09]  /*11c0*/  IMAD.MOV.U32 R16, RZ, RZ, R6 ;  /* 0x000000ffff107224 */ /* 0x000fd200078e0006 */
[----:B------:R-:W-:Y:S05]  /*11d0*/  @!P0 BRA `(.L_x_20) ;  /* 0x0000000400088947 */ /* 0x000fea0003800000 */
[----:B------:R-:W-:-:S13]  /*11e0*/  ISETP.NE.AND P0, PT, R23, 0x3, PT ;  /* 0x000000031700780c */ /* 0x000fda0003f05270 */
[----:B------:R-:W-:Y:S05]  /*11f0*/  @!P0 BRA `(.L_x_21) ;  /* 0x0000000000208947 */ /* 0x000fea0003800000 */
[----:B------:R-:W-:-:S13]  /*1200*/  ISETP.NE.AND P0, PT, R23, 0x2, PT ;  /* 0x000000021700780c */ /* 0x000fda0003f05270 */
[----:B------:R-:W-:Y:S02]  /*1210*/  @!P0 IMAD.MOV.U32 R25, RZ, RZ, 0x3 ;  /* 0x00000003ff198424 */ /* 0x000fe400078e00ff */
[----:B------:R-:W-:Y:S01]  /*1220*/  @!P0 IMAD.MOV.U32 R24, RZ, RZ, R34 ;  /* 0x000000ffff188224 */ /* 0x000fe200078e0022 */
[----:B------:R-:W-:Y:S01]  /*1230*/  @P0 MOV R24, R34 ;  /* 0x0000002200180202 */ /* 0x000fe20000000f00 */
[----:B------:R-:W-:Y:S02]  /*1240*/  @!P0 IMAD.MOV.U32 R16, RZ, RZ, R5 ;  /* 0x000000ffff108224 */ /* 0x000fe400078e0005 */
[----:B------:R-:W-:Y:S02]  /*1250*/  @P0 VIADD R25, R23, 0x1 ;  /* 0x0000000117190836 */ /* 0x000fe40000000000 */
[----:B------:R-:W-:Y:S01]  /*1260*/  @P0 IMAD.MOV.U32 R16, RZ, RZ, R4 ;  /* 0x000000ffff100224 */ /* 0x000fe200078e0004 */
[----:B------:R-:W-:Y:S06]  /*1270*/  BRA `(.L_x_20) ;  /* 0x0000000000e07947 */ /* 0x000fec0003800000 */
.L_x_21:
[----:B------:R-:W-:Y:S01]  /*1280*/  VIADD R8, R8, 0x1 ;  /* 0x0000000108087836 */ /* 0x000fe20000000000 */
[----:B------:R-:W-:Y:S03]  /*1290*/  BSSY.RECONVERGENT B2, `(.L_x_22) ;  /* 0x000000c000027945 */ /* 0x000fe60003800200 */
[C---:B------:R-:W-:Y:S01]  /*12a0*/  IMAD.WIDE.U32 R4, R8.reuse, -0x2daee0ad, RZ ;  /* 0xd2511f5308047825 */ /* 0x040fe200078e00ff */
[----:B------:R-:W-:-:S13]  /*12b0*/  ISETP.NE.AND P0, PT, R8, RZ, PT ;  /* 0x000000ff0800720c */ /* 0x000fda0003f05270 */
[----:B------:R-:W-:Y:S05]  /*12c0*/  @P0 BRA `(.L_x_23) ;  /* 0x0000000000200947 */ /* 0x000fea0003800000 */
[----:B------:R-:W-:-:S05]  /*12d0*/  VIADD R7, R7, 0x1 ;  /* 0x0000000107077836 */ /* 0x000fca0000000000 */
[----:B------:R-:W-:-:S13]  /*12e0*/  ISETP.NE.AND P0, PT, R7, RZ, PT ;  /* 0x000000ff0700720c */ /* 0x000fda0003f05270 */
[----:B------:R-:W-:Y:S01]  /*12f0*/  @!P0 VIADD R2, R2, 0x1 ;  /* 0x0000000102028836 */ /* 0x000fe20000000000 */
[----:B------:R-:W-:Y:S01]  /*1300*/  @!P0 IADD3 R6, PT, PT, R3, 0x1, RZ ;  /* 0x0000000103068810 */ /* 0x000fe20007ffe0ff */
[----:B------:R-:W-:-:S03]  /*1310*/  @!P0 IMAD.MOV.U32 R7, RZ, RZ, RZ ;  /* 0x000000ffff078224 */ /* 0x000fc600078e00ff */
[----:B------:R-:W-:-:S13]  /*1320*/  ISETP.NE.AND P1, PT, R2, RZ, !P0 ;  /* 0x000000ff0200720c */ /* 0x000fda0004725270 */
[----:B------:R-:W-:-:S04]  /*1330*/  @P1 IMAD.MOV R6, RZ, RZ, R3 ;  /* 0x000000ffff061224 */ /* 0x000fc800078e0203 */
[----:B------:R-:W-:-:S07]  /*1340*/  @!P0 IMAD.MOV.U32 R3, RZ, RZ, R6 ;  /* 0x000000ffff038224 */ /* 0x000fce00078e0006 */
.L_x_23:
[----:B------:R-:W-:Y:S05]  /*1350*/  BSYNC.RECONVERGENT B2 ;  /* 0x0000000000027941 */ /* 0x000fea0003800200 */
.L_x_22:
        /* <DEDUP_REMOVED lines=36> */
[----:B------:R-:W-:-:S03]  /*15a0*/  MOV R16, R34 ;  /* 0x0000002200107202 */ /* 0x000fc60000000f00 */
[----:B------:R-:W-:Y:S01]  /*15b0*/  IMAD.WIDE.U32 R24, R24, -0x2daee0ad, RZ ;  /* 0xd2511f5318187825 */ /* 0x000fe200078e00ff */
[----:B------:R-:W-:-:S03]  /*15c0*/  LOP3.LUT R4, R4, UR4, R15, 0x96, !PT ;  /* 0x0000000404047c12 */ /* 0x000fc6000f8e960f */
[----:B------:R-:W-:Y:S01]  /*15d0*/  IMAD.MOV.U32 R6, RZ, RZ, R14 ;  /* 0x000000ffff067224 */ /* 0x000fe200078e000e */
[----:B------:R-:W-:Y:S01]  /*15e0*/  LOP3.LUT R5, R12, UR5, R25, 0x96, !PT ;  /* 0x000000050c057c12 */ /* 0x000fe2000f8e9619 */
[----:B------:R-:W-:-:S07]  /*15f0*/  IMAD.MOV.U32 R25, RZ, RZ, RZ ;  /* 0x000000ffff197224 */ /* 0x000fce00078e00ff */
.L_x_20:
[----:B------:R-:W-:Y:S05]  /*1600*/  BSYNC.RECONVERGENT B1 ;  /* 0x0000000000017941 */ /* 0x000fea0003800200 */
.L_x_19:
[----:B------:R-:W0:Y:S01]  /*1610*/  I2F.F64.U32 R12, R16 ;  /* 0x00000010000c7312 */ /* 0x000e220000201800 */
[----:B------:R-:W-:Y:S01]  /*1620*/  IMAD.MOV.U32 R14, RZ, RZ, 0x0 ;  /* 0x00000000ff0e7424 */ /* 0x000fe200078e00ff */
[----:B------:R-:W-:Y:S01]  /*1630*/  UMOV UR30, 0x54442d18 ;  /* 0x54442d18001e7882 */ /* 0x000fe20000000000 */
[----:B------:R-:W-:Y:S01]  /*1640*/  IMAD.MOV.U32 R15, RZ, RZ, 0x3df00000 ;  /* 0x3df00000ff0f7424 */ /* 0x000fe200078e00ff */
[----:B------:R-:W-:Y:S01]  /*1650*/  UMOV UR31, 0x401921fb ;  /* 0x401921fb001f7882 */ /* 0x000fe20000000000 */
[----:B------:R-:W-:Y:S01]  /*1660*/  BSSY.RECONVERGENT B4, `(.L_x_24) ;  /* 0x0000021000047945 */ /* 0x000fe20003800200 */
[----:B------:R-:W-:Y:S01]  /*1670*/  DMUL R40, RZ, +INF ;  /* 0x7ff00000ff287828 */ /* 0x000fe20000000000 */
[----:B------:R-:W-:Y:S02]  /*1680*/  IMAD.MOV.U32 R42, RZ, RZ, 0x1 ;  /* 0x00000001ff2a7424 */ /* 0x000fe400078e00ff */
[----:B0-----:R-:W-:-:S08]  /*1690*/  DFMA R12, R12, R14, 2.3283064365386962891e-10 ;  /* 0x3df000000c0c742b */ /* 0x001fd0000000000e */
[----:B------:R-:W-:-:S08]  /*16a0*/  DMUL R34, R12, UR30 ;  /* 0x0000001e0c227c28 */ /* 0x000fd00008000000 */
[----:B------:R-:W-:-:S14]  /*16b0*/  DSETP.NEU.AND P4, PT, R34, +INF , PT ;  /* 0x7ff000002200742a */ /* 0x000fdc0003f8d000 */
[----:B------:R-:W-:Y:S05]  /*16c0*/  @!P4 BRA `(.L_x_25) ;  /* 0x000000000068c947 */ /* 0x000fea0003800000 */
[----:B------:R-:W-:Y:S01]  /*16d0*/  UMOV UR30, 0x6dc9c883 ;  /* 0x6dc9c883001e7882 */ /* 0x000fe20000000000 */
[----:B------:R-:W-:Y:S01]  /*16e0*/  UMOV UR31, 0x3fe45f30 ;  /* 0x3fe45f30001f7882 */ /* 0x000fe20000000000 */
[C---:B------:R-:W-:Y:S01]  /*16f0*/  DSETP.GE.AND P0, PT, R34.reuse, 2.14748364800000000000e+09, PT ;  /* 0x41e000002200742a */ /* 0x040fe20003f06000 */
[----:B------:R-:W-:Y:S01]  /*1700*/  BSSY.RECONVERGENT B5, `(.L_x_26) ;  /* 0x0000015000057945 */ /* 0x000fe20003800200 */
[----:B------:R-:W-:Y:S01]  /*1710*/  DMUL R12, R34, UR30 ;  /* 0x0000001e220c7c28 */ /* 0x000fe20008000000 */
[----:B------:R-:W-:Y:S01]  /*1720*/  UMOV UR30, 0x54442d18 ;  /* 0x54442d18001e7882 */ /* 0x000fe20000000000 */
[----:B------:R-:W-:-:S08]  /*1730*/  UMOV UR31, 0x3ff921fb ;  /* 0x3ff921fb001f7882 */ /* 0x000fd00000000000 */
[----:B------:R-:W0:Y:S08]  /*1740*/  F2I.F64 R12, R12 ;  /* 0x0000000c000c7311 */ /* 0x000e300000301100 */
[----:B0-----:R-:W0:Y:S02]  /*1750*/  I2F.F64 R40, R12 ;  /* 0x0000000c00287312 */ /* 0x001e240000201c00 */
[----:B0-----:R-:W-:Y:S01]  /*1760*/  DFMA R14, R40, -UR30, R34 ;  /* 0x8000001e280e7c2b */ /* 0x001fe20008000022 */
[----:B------:R-:W-:Y:S01]  /*1770*/  UMOV UR30, 0x33145c00 ;  /* 0x33145c00001e7882 */ /* 0x000fe20000000000 */
[----:B------:R-:W-:-:S06]  /*1780*/  UMOV UR31, 0x3c91a626 ;  /* 0x3c91a626001f7882 */ /* 0x000fcc0000000000 */
[----:B------:R-:W-:Y:S01]  /*1790*/  DFMA R14, R40, -UR30, R14 ;  /* 0x8000001e280e7c2b */ /* 0x000fe2000800000e */
[----:B------:R-:W-:Y:S01]  /*17a0*/  UMOV UR30, 0x252049c0 ;  /* 0x252049c0001e7882 */ /* 0x000fe20000000000 */
[----:B------:R-:W-:-:S06]  /*17b0*/  UMOV UR31, 0x397b839a ;  /* 0x397b839a001f7882 */ /* 0x000fcc0000000000 */
[----:B------:R-:W-:Y:S01]  /*17c0*/  DFMA R40, R40, -UR30, R14 ;  /* 0x8000001e28287c2b */ /* 0x000fe2000800000e */
[----:B------:R-:W-:Y:S10]  /*17d0*/  @!P0 BRA `(.L_x_27) ;  /* 0x00000000001c8947 */ /* 0x000ff40003800000 */
[----:B------:R-:W-:Y:S01]  /*17e0*/  MOV R18, R34 ;  /* 0x0000002200127202 */ /* 0x000fe20000000f00 */
[----:B------:R-:W-:Y:S01]  /*17f0*/  IMAD.MOV.U32 R23, RZ, RZ, R35 ;  /* 0x000000ffff177224 */ /* 0x000fe200078e0023 */
[----:B------:R-:W-:-:S07]  /*1800*/  MOV R22, 0x1820 ;  /* 0x0000182000167802 */ /* 0x000fce0000000f00 */
[----:B------:R-:W-:Y:S05]  /*1810*/  CALL.REL.NOINC `($_Z9vy_kerneliddddddddjdPjS_S_S_y$__internal_trig_reduction_slowpathd) ;  /* 0x00000060002c7944 */ /* 0x000fea0003c00000 */
[----:B------:R-:W-:Y:S02]  /*1820*/  IMAD.MOV.U32 R12, RZ, RZ, R15 ;  /* 0x000000ffff0c7224 */ /* 0x000fe400078e000f */
[----:B------:R-:W-:Y:S02]  /*1830*/  IMAD.MOV.U32 R40, RZ, RZ, R18 ;  /* 0x000000ffff287224 */ /* 0x000fe400078e0012 */
[----:B------:R-:W-:-:S07]  /*1840*/  IMAD.MOV.U32 R41, RZ, RZ, R19 ;  /* 0x000000ffff297224 */ /* 0x000fce00078e0013 */
.L_x_27:
[----:B------:R-:W-:Y:S05]  /*1850*/  BSYNC.RECONVERGENT B5 ;  /* 0x0000000000057941 */ /* 0x000fea0003800200 */
.L_x_26:
[----:B------:R-:W-:-:S07]  /*1860*/  IADD3 R42, PT, PT, R12, 0x1, RZ ;  /* 0x000000010c2a7810 */ /* 0x000fce0007ffe0ff */
.L_x_25:
[----:B------:R-:W-:Y:S05]  /*1870*/  BSYNC.RECONVERGENT B4 ;  /* 0x0000000000047941 */ /* 0x000fea0003800200 */
.L_x_24:
[----:B------:R-:W-:-:S05]  /*1880*/  IMAD.SHL.U32 R12, R42, 0x40, RZ ;  /* 0x000000402a0c7824 */ /* 0x000fca00078e00ff */
[----:B------:R-:W-:-:S04]  /*1890*/  LOP3.LUT R12, R12, 0x40, RZ, 0xc0, !PT ;  /* 0x000000400c0c7812 */ /* 0x000fc800078ec0ff */
[----:B------:R-:W-:-:S05]  /*18a0*/  IADD3 R44, P0, PT, R12, UR26, RZ ;  /* 0x0000001a0c2c7c10 */ /* 0x000fca000ff1e0ff */
[----:B------:R-:W-:-:S05]  /*18b0*/  IMAD.X R45, RZ, RZ, UR27, P0 ;  /* 0x0000001bff2d7e24 */ /* 0x000fca00080e06ff */
[----:B------:R-:W2:Y:S04]  /*18c0*/  LDG.E.128.CONSTANT R12, desc[UR6][R44.64] ;  /* 0x000000062c0c7981 */ /* 0x000ea8000c1e9d00 */
[----:B------:R-:W3:Y:S04]  /*18d0*/  LDG.E.128.CONSTANT R16, desc[UR6][R44.64+0x10] ;  /* 0x000010062c107981 */ /* 0x000ee8000c1e9d00 */
[----:B------:R-:W4:Y:S01]  /*18e0*/  LDG.E.128.CONSTANT R20, desc[UR6][R44.64+0x20] ;  /* 0x000020062c147981 */ /* 0x000f22000c1e9d00 */
[----:B------:R-:W-:Y:S01]  /*18f0*/  LOP3.LUT R36, R42, 0x1, RZ, 0xc0, !PT ;  /* 0x000000012a247812 */ /* 0x000fe200078ec0ff */
[----:B------:R-:W-:Y:S01]  /*1900*/  IMAD.MOV.U32 R37, RZ, RZ, 0x3da8ff83 ;  /* 0x3da8ff83ff257424 */ /* 0x000fe200078e00ff */
[----:B------:R-:W-:Y:S01]  /*1910*/  DMUL R38, R40, R40 ;  /* 0x0000002828267228 */ /* 0x000fe20000000000 */
[----:B------:R-:W-:Y:S01]  /*1920*/  BSSY.RECONVERGENT B4, `(.L_x_28) ;  /* 0x000002e000047945 */ /* 0x000fe20003800200 */
[----:B------:R-:W-:Y:S01]  /*1930*/  ISETP.NE.U32.AND P0, PT, R36, 0x1, PT ;  /* 0x000000012400780c */ /* 0x000fe20003f05070 */
[----:B------:R-:W-:-:S03]  /*1940*/  IMAD.MOV.U32 R36, RZ, RZ, 0x20fd8164 ;  /* 0x20fd8164ff247424 */ /* 0x000fc600078e00ff */
[----:B------:R-:W-:Y:S02]  /*1950*/  FSEL R37, -R37, 0.11223486810922622681, !P0 ;  /* 0x3de5db6525257808 */ /* 0x000fe40004000100 */
[----:B------:R-:W-:-:S06]  /*1960*/  FSEL R36, R36, -8.06006814911005101289e+34, !P0 ;  /* 0xf9785eba24247808 */ /* 0x000fcc0004000000 */
[----:B--2---:R-:W-:Y:S02]  /*1970*/  DFMA R12, R38, R36, R12 ;  /* 0x00000024260c722b */ /* 0x004fe4000000000c */
[----:B------:R-:W-:-:S06]  /*1980*/  DMUL R36, RZ, +INF ;  /* 0x7ff00000ff247828 */ /* 0x000fcc0000000000 */
[----:B------:R-:W-:-:S08]  /*1990*/  DFMA R12, R38, R12, R14 ;  /* 0x0000000c260c722b */ /* 0x000fd0000000000e */
[----:B---3--:R-:W-:-:S08]  /*19a0*/  DFMA R12, R38, R12, R16 ;  /* 0x0000000c260c722b */ /* 0x008fd00000000010 */
[----:B------:R-:W-:-:S08]  /*19b0*/  DFMA R12, R38, R12, R18 ;  /* 0x0000000c260c722b */ /* 0x000fd00000000012 */
[----:B----4-:R-:W-:-:S08]  /*19c0*/  DFMA R12, R38, R12, R20 ;  /* 0x0000000c260c722b */ /* 0x010fd00000000014 */
[----:B------:R-:W-:-:S08]  /*19d0*/  DFMA R12, R38, R12, R22 ;  /* 0x0000000c260c722b */ /* 0x000fd00000000016 */
[----:B------:R-:W-:Y:S02]  /*19e0*/  DFMA R40, R12, R40, R40 ;  /* 0x000000280c28722b */ /* 0x000fe40000000028 */
[----:B------:R-:W-:-:S10]  /*19f0*/  DFMA R12, R38, R12, 1 ;  /* 0x3ff00000260c742b */ /* 0x000fd4000000000c */
[----:B------:R-:W-:Y:S02]  /*1a00*/  FSEL R14, R12, R40, !P0 ;  /* 0x000000280c0e7208 */ /* 0x000fe40004000000 */
[----:B------:R-:W-:Y:S02]  /*1a10*/  FSEL R15, R13, R41, !P0 ;  /* 0x000000290d0f7208 */ /* 0x000fe40004000000 */
[----:B------:R-:W-:Y:S02]  /*1a20*/  LOP3.LUT P0, RZ, R42, 0x2, RZ, 0xc0, !PT ;  /* 0x000000022aff7812 */ /* 0x000fe4000780c0ff */
[----:B------:R-:W-:Y:S02]  /*1a30*/  MOV R40, RZ ;  /* 0x000000ff00287202 */ /* 0x000fe40000000f00 */
[----:B------:R-:W-:-:S10]  /*1a40*/  DADD R12, RZ, -R14 ;  /* 0x00000000ff0c7229 */ /* 0x000fd4000000080e */
[----:B------:R-:W-:Y:S02]  /*1a50*/  FSEL R12, R14, R12, !P0 ;  /* 0x0000000c0e0c7208 */ /* 0x000fe40004000000 */
[----:B------:R-:W-:-:S06]  /*1a60*/  FSEL R13, R15, R13, !P0 ;  /* 0x0000000d0f0d7208 */ /* 0x000fcc0004000000 */
[----:B------:R-:W-:Y:S01]  /*1a70*/  DFMA R30, R26, R12, R30 ;  /* 0x0000000c1a1e722b */ /* 0x000fe2000000001e */
[----:B------:R-:W-:Y:S10]  /*1a80*/  @!P4 BRA `(.L_x_29) ;  /* 0x00000000005cc947 */ /* 0x000ff40003800000 */
[----:B------:R-:W-:Y:S01]  /*1a90*/  UMOV UR30, 0x6dc9c883 ;  /* 0x6dc9c883001e7882 */ /* 0x000fe20000000000 */
[----:B------:R-:W-:Y:S01]  /*1aa0*/  UMOV UR31, 0x3fe45f30 ;  /* 0x3fe45f30001f7882 */ /* 0x000fe20000000000 */
[C---:B------:R-:W-:Y:S02]  /*1ab0*/  DSETP.GE.AND P0, PT, R34.reuse, 2.14748364800000000000e+09, PT ;  /* 0x41e000002200742a */ /* 0x040fe40003f06000 */
        /* <DEDUP_REMOVED lines=13> */
[----:B------:R-:W-:Y:S01]  /*1b90*/  IMAD.MOV.U32 R18, RZ, RZ, R34 ;  /* 0x000000ffff127224 */ /* 0x000fe200078e0022 */
[----:B------:R-:W-:Y:S01]  /*1ba0*/  MOV R22, 0x1bd0 ;  /* 0x00001bd000167802 */ /* 0x000fe20000000f00 */
[----:B------:R-:W-:-:S07]  /*1bb0*/  IMAD.MOV.U32 R23, RZ, RZ, R35 ;  /* 0x000000ffff177224 */ /* 0x000fce00078e0023 */
[----:B------:R-:W-:Y:S05]  /*1bc0*/  CALL.REL.NOINC `($_Z9vy_kerneliddddddddjdPjS_S_S_y$__internal_trig_reduction_slowpathd) ;  /* 0x0000005c00407944 */ /* 0x000fea0003c00000 */
[----:B------:R-:W-:Y:S01]  /*1bd0*/  IMAD.MOV.U32 R40, RZ, RZ, R15 ;  /* 0x000000ffff287224 */ /* 0x000fe200078e000f */
[----:B------:R-:W-:Y:S01]  /*1be0*/  MOV R37, R19 ;  /* 0x0000001300257202 */ /* 0x000fe20000000f00 */
[----:B------:R-:W-:-:S07]  /*1bf0*/  IMAD.MOV.U32 R36, RZ, RZ, R18 ;  /* 0x000000ffff247224 */ /* 0x000fce00078e0012 */
.L_x_29:
[----:B------:R-:W-:Y:S05]  /*1c00*/  BSYNC.RECONVERGENT B4 ;  /* 0x0000000000047941 */ /* 0x000fea0003800200 */
.L_x_28:
        /* <DEDUP_REMOVED lines=8> */
[----:B------:R-:W-:-:S02]  /*1c90*/  IMAD.MOV.U32 R38, RZ, RZ, 0x20fd8164 ;  /* 0x20fd8164ff267424 */ /* 0x000fc400078e00ff */
[----:B------:R-:W-:Y:S01]  /*1ca0*/  IMAD.MOV.U32 R39, RZ, RZ, 0x3da8ff83 ;  /* 0x3da8ff83ff277424 */ /* 0x000fe200078e00ff */
[----:B------:R-:W-:Y:S01]  /*1cb0*/  ISETP.NE.U32.AND P0, PT, R34, 0x1, PT ;  /* 0x000000012200780c */ /* 0x000fe20003f05070 */
[----:B------:R-:W-:-:S03]  /*1cc0*/  DMUL R34, R36, R36 ;  /* 0x0000002424227228 */ /* 0x000fc60000000000 */
[----:B------:R-:W-:Y:S02]  /*1cd0*/  FSEL R38, R38, -8.06006814911005101289e+34, !P0 ;  /* 0xf9785eba26267808 */ /* 0x000fe40004000000 */
[----:B------:R-:W-:-:S06]  /*1ce0*/  FSEL R39, -R39, 0.11223486810922622681, !P0 ;  /* 0x3de5db6527277808 */ /* 0x000fcc0004000100 */
[----:B--2---:R-:W-:-:S08]  /*1cf0*/  DFMA R12, R34, R38, R12 ;  /* 0x00000026220c722b */ /* 0x004fd0000000000c */
[----:B------:R-:W-:-:S08]  /*1d00*/  DFMA R12, R34, R12, R14 ;  /* 0x0000000c220c722b */ /* 0x000fd0000000000e */
[----:B---3--:R-:W-:-:S08]  /*1d10*/  DFMA R12, R34, R12, R16 ;  /* 0x0000000c220c722b */ /* 0x008fd00000000010 */
[----:B------:R-:W-:-:S08]  /*1d20*/  DFMA R12, R34, R12, R18 ;  /* 0x0000000c220c722b */ /* 0x000fd00000000012 */
[----:B----4-:R-:W-:-:S08]  /*1d30*/  DFMA R12, R34, R12, R20 ;  /* 0x0000000c220c722b */ /* 0x010fd00000000014 */
[----:B------:R-:W-:Y:S01]  /*1d40*/  DFMA R12, R34, R12, R22 ;  /* 0x0000000c220c722b */ /* 0x000fe20000000016 */
[----:B------:R-:W-:-:S07]  /*1d50*/  IMAD.MOV.U32 R23, RZ, RZ, R25 ;  /* 0x000000ffff177224 */ /* 0x000fce00078e0019 */
[----:B------:R-:W-:Y:S02]  /*1d60*/  DFMA R36, R12, R36, R36 ;  /* 0x000000240c24722b */ /* 0x000fe40000000024 */
[----:B------:R-:W-:Y:S01]  /*1d70*/  DFMA R12, R34, R12, 1 ;  /* 0x3ff00000220c742b */ /* 0x000fe2000000000c */
[----:B------:R-:W-:-:S09]  /*1d80*/  MOV R34, R24 ;  /* 0x0000001800227202 */ /* 0x000fd20000000f00 */
[----:B------:R-:W-:Y:S02]  /*1d90*/  FSEL R14, R12, R36, !P0 ;  /* 0x000000240c0e7208 */ /* 0x000fe40004000000 */
[----:B------:R-:W-:Y:S02]  /*1da0*/  FSEL R15, R13, R37, !P0 ;  /* 0x000000250d0f7208 */ /* 0x000fe40004000000 */
[----:B------:R-:W-:-:S04]  /*1db0*/  LOP3.LUT P0, RZ, R40, 0x2, RZ, 0xc0, !PT ;  /* 0x0000000228ff7812 */ /* 0x000fc8000780c0ff */
[----:B------:R-:W-:-:S10]  /*1dc0*/  DADD R12, RZ, -R14 ;  /* 0x00000000ff0c7229 */ /* 0x000fd4000000080e */
[----:B------:R-:W-:Y:S02]  /*1dd0*/  FSEL R12, R14, R12, !P0 ;  /* 0x0000000c0e0c7208 */ /* 0x000fe40004000000 */
[----:B------:R-:W-:-:S06]  /*1de0*/  FSEL R13, R15, R13, !P0 ;  /* 0x0000000d0f0d7208 */ /* 0x000fcc0004000000 */
[----:B------:R-:W-:-:S11]  /*1df0*/  DFMA R32, R26, R12, R32 ;  /* 0x0000000c1a20722b */ /* 0x000fd60000000020 */
.L_x_18:
[----:B------:R-:W-:Y:S05]  /*1e00*/  BSYNC.RECONVERGENT B3 ;  /* 0x0000000000037941 */ /* 0x000fea0003800200 */
.L_x_16:
[----:B------:R-:W-:-:S05]  /*1e10*/  IMAD.U32 R13, RZ, RZ, UR34 ;  /* 0x00000022ff0d7e24 */ /* 0x000fca000f8e00ff */
[----:B------:R-:W-:-:S13]  /*1e20*/  ISETP.GE.U32.AND P0, PT, R11, R13, PT ;  /* 0x0000000d0b00720c */ /* 0x000fda0003f06070 */
[----:B------:R-:W-:Y:S05]  /*1e30*/  @!P0 BRA `(.L_x_30) ;  /* 0xffffffe400e48947 */ /* 0x000fea000383ffff */
.L_x_1:
[----:B------:R-:W-:Y:S05]  /*1e40*/  BSYNC.RECONVERGENT B0 ;  /* 0x0000000000007941 */ /* 0x000fea0003800200 */
.L_x_0:
[----:B------:R-:W-:Y:S05]  /*1e50*/  WARPSYNC.ALL ;  /* 0x0000000000007948 */ /* 0x000fea0003800000 */
[----:B------:R-:W-:Y:S01]  /*1e60*/  ISETP.GE.U32.AND P0, PT, R28, R13, PT ;  /* 0x0000000d1c00720c */ /* 0x000fe20003f06070 */
[----:B------:R-:W0:Y:S01]  /*1e70*/  LDCU UR34, c[0x0][0x3c8] ;  /* 0x00007900ff2277ac */ /* 0x000e220008000800 */
[----:B------:R-:W-:Y:S01]  /*1e80*/  BSSY.RECONVERGENT B0, `(.L_x_31) ;  /* 0x0000197000007945 */ /* 0x000fe20003800200 */
[----:B------:R-:W-:Y:S01]  /*1e90*/  IMAD.MOV.U32 R11, RZ, RZ, RZ ;  /* 0x000000ffff0b7224 */ /* 0x000fe200078e00ff */
[----:B------:R-:W1:Y:S01]  /*1ea0*/  LDCU.64 UR24, c[0x0][0x3d0] ;  /* 0x00007a00ff1877ac */ /* 0x000e620008000a00 */
[----:B------:R-:W2:Y:S01]  /*1eb0*/  LDCU.64 UR26, c[0x4][0x48] ;  /* 0x01000900ff1a77ac */ /* 0x000ea20008000a00 */
[----:B------:R-:W3:Y:S07]  /*1ec0*/  LDCU.64 UR28, c[0x0][0x3f8] ;  /* 0x00007f00ff1c77ac */ /* 0x000eee0008000a00 */
[----:B------:R-:W-:Y:S05]  /*1ed0*/  @P0 BRA `(.L_x_32) ;  /* 0x0000001800440947 */ /* 0x000fea0003800000 */
[----:B------:R-:W4:Y:S01]  /*1ee0*/  LDCU.64 UR30, c[0x0][0x3a0] ;  /* 0x00007400ff1e77ac */ /* 0x000f220008000a00 */
[----:B------:R-:W-:Y:S01]  /*1ef0*/  IMAD.MOV.U32 R26, RZ, RZ, R24 ;  /* 0x000000ffff1a7224 */ /* 0x000fe200078e0018 */
[----:B------:R-:W-:Y:S01]  /*1f00*/  MOV R23, R25 ;  /* 0x0000001900177202 */ /* 0x000fe20000000f00 */
[----:B------:R-:W-:Y:S01]  /*1f10*/  IMAD.MOV.U32 R11, RZ, RZ, RZ ;  /* 0x000000ffff0b7224 */ /* 0x000fe200078e00ff */
[----:B------:R-:W5:Y:S01]  /*1f20*/  LDCU.64 UR32, c[0x0][0x398] ;  /* 0x00007300ff2077ac */ /* 0x000f620008000a00 */
[----:B------:R-:W-:Y:S02]  /*1f30*/  IMAD.MOV.U32 R27, RZ, RZ, R28 ;  /* 0x000000ffff1b7224 */ /* 0x000fe400078e001c */
[----:B----4-:R-:W-:Y:S02]  /*1f40*/  IMAD.U32 R34, RZ, RZ, UR30 ;  /* 0x0000001eff227e24 */ /* 0x010fe4000f8e00ff */
[----:B------:R-:W-:Y:S01]  /*1f50*/  IMAD.U32 R35, RZ, RZ, UR31 ;  /* 0x0000001fff237e24 */ /* 0x000fe2000f8e00ff */
[----:B-----5:R-:W-:Y:S01]  /*1f60*/  MOV R32, UR32 ;  /* 0x0000002000207c02 */ /* 0x020fe20008000f00 */
[----:B------:R-:W-:-:S07]  /*1f70*/  IMAD.U32 R33, RZ, RZ, UR33 ;  /* 0x00000021ff217e24 */ /* 0x000fce000f8e00ff */
.L_x_61:
[----:B------:R-:W-:Y:S01]  /*1f80*/  DMUL R24, R34, R34 ;  /* 0x0000002222187228 */ /* 0x000fe20000000000 */
[----:B------:R-:W-:Y:S07]  /*1f90*/  BSSY.RECONVERGENT B2, `(.L_x_33) ;  /* 0x0000036000027945 */ /* 0x000fee0003800200 */
[----:B------:R-:W-:-:S08]  /*1fa0*/  DFMA R24, R32, R32, R24 ;  /* 0x000000202018722b */ /* 0x000fd00000000018 */
[----:B------:R-:W-:-:S14]  /*1fb0*/  DSETP.GT.AND P0, PT, R24, 1, PT ;  /* 0x3ff000001800742a */ /* 0x000fdc0003f04000 */
[----:B------:R-:W-:Y:S05]  /*1fc0*/  @!P0 BRA `(.L_x_34) ;  /* 0x0000000000c88947 */ /* 0x000fea0003800000 */
[----:B------:R-:W4:Y:S01]  /*1fd0*/  MUFU.RCP64H R13, R25 ;  /* 0x00000019000d7308 */ /* 0x000f220000001800 */
[----:B------:R-:W-:Y:S01]  /*1fe0*/  IMAD.MOV.U32 R12, RZ, RZ, 0x1 ;  /* 0x00000001ff0c7424 */ /* 0x000fe200078e00ff */
[----:B------:R-:W-:Y:S01]  /*1ff0*/  FSETP.GEU.AND P1, PT, |R33|, 6.5827683646048100446e-37, PT ;  /* 0x036000002100780b */ /* 0x000fe20003f2e200 */
[----:B------:R-:W-:Y:S04]  /*2000*/  BSSY.RECONVERGENT B3, `(.L_x_35) ;  /* 0x0000012000037945 */ /* 0x000fe80003800200 */
[----:B----4-:R-:W-:-:S08]  /*2010*/  DFMA R14, -R24, R12, 1 ;  /* 0x3ff00000180e742b */ /* 0x010fd0000000010c */
        /* <DEDUP_REMOVED lines=15> */
[----:B0123--:R-:W-:Y:S05]  /*2110*/  CALL.REL.NOINC `($__internal_0_$__cuda_sm20_div_rn_f64_full) ;  /* 0x0000004c00b87944 */ /* 0x00ffea0003c00000 */
.L_x_36:
[----:B0123--:R-:W-:Y:S05]  /*2120*/  BSYNC.RECONVERGENT B3 ;  /* 0x0000000000037941 */ /* 0x00ffea0003800200 */
.L_x_35:
[----:B------:R-:W0:Y:S01]  /*2130*/  MUFU.RCP64H R15, R25 ;  /* 0x00000019000f7308 */ /* 0x000e220000001800 */
[----:B------:R-:W-:Y:S01]  /*2140*/  IMAD.MOV.U32 R14, RZ, RZ, 0x1 ;  /* 0x00000001ff0e7424 */ /* 0x000fe200078e00ff */
[----:B------:R-:W-:Y:S01]  /*2150*/  FSETP.GEU.AND P1, PT, |R35|, 6.5827683646048100446e-37, PT ;  /* 0x036000002300780b */ /* 0x000fe20003f2e200 */
[----:B------:R-:W-:Y:S01]  /*2160*/  BSSY.RECONVERGENT B3, `(.L_x_37) ;  /* 0x0000016000037945 */ /* 0x000fe20003800200 */
        /* <DEDUP_REMOVED lines=13> */
[----:B------:R-:W-:Y:S01]  /*2240*/  MOV R12, R34 ;  /* 0x00000022000c7202 */ /* 0x000fe20000000f00 */
[----:B------:R-:W-:Y:S01]  /*2250*/  IMAD.MOV.U32 R13, RZ, RZ, R35 ;  /* 0x000000ffff0d7224 */ /* 0x000fe200078e0023 */
[----:B------:R-:W-:Y:S01]  /*2260*/  MOV R18, 0x22a0 ;  /* 0x000022a000127802 */ /* 0x000fe20000000f00 */
[----:B------:R-:W-:Y:S02]  /*2270*/  IMAD.MOV.U32 R14, RZ, RZ, R24 ;  /* 0x000000ffff0e7224 */ /* 0x000fe400078e0018 */
[----:B------:R-:W-:-:S07]  /*2280*/  IMAD.MOV.U32 R15, RZ, RZ, R25 ;  /* 0x000000ffff0f7224 */ /* 0x000fce00078e0019 */
[----:B------:R-:W-:Y:S05]  /*2290*/  CALL.REL.NOINC `($__internal_0_$__cuda_sm20_div_rn_f64_full) ;  /* 0x0000004c00587944 */ /* 0x000fea0003c00000 */
[----:B------:R-:W-:Y:S01]  /*22a0*/  IMAD.MOV.U32 R14, RZ, RZ, R12 ;  /* 0x000000ffff0e7224 */ /* 0x000fe200078e000c */
[----:B------:R-:W-:-:S07]  /*22b0*/  MOV R15, R13 ;  /* 0x0000000d000f7202 */ /* 0x000fce0000000f00 */
.L_x_38:
[----:B------:R-:W-:Y:S05]  /*22c0*/  BSYNC.RECONVERGENT B3 ;  /* 0x0000000000037941 */ /* 0x000fea0003800200 */
.L_x_37:
[----:B------:R-:W-:Y:S02]  /*22d0*/  IMAD.MOV.U32 R34, RZ, RZ, R14 ;  /* 0x000000ffff227224 */ /* 0x000fe400078e000e */
[----:B------:R-:W-:-:S07]  /*22e0*/  IMAD.MOV.U32 R35, RZ, RZ, R15 ;  /* 0x000000ffff237224 */ /* 0x000fce00078e000f */
.L_x_34:
[----:B0123--:R-:W-:Y:S05]  /*22f0*/  BSYNC.RECONVERGENT B2 ;  /* 0x0000000000027941 */ /* 0x00ffea0003800200 */
.L_x_33:
        /* <DEDUP_REMOVED lines=35> */
[----:B------:R-:W-:-:S04]  /*2530*/  DADD R16, R32, -1 ;  /* 0xbff0000020107429 */ /* 0x000fc80000000000 */
[----:B------:R-:W-:Y:S02]  /*2540*/  FSEL R21, R18, R19, P0 ;  /* 0x0000001312157208 */ /* 0x000fe40000000000 */
[----:B------:R-:W-:Y:S01]  /*2550*/  @P1 LOP3.LUT R21, R19, 0x80000, RZ, 0xfc, !PT ;  /* 0x0008000013151812 */ /* 0x000fe200078efcff */
[----:B------:R-:W-:-:S03]  /*2560*/  DMUL R18, R34, R34 ;  /* 0x0000002222127228 */ /* 0x000fc60000000000 */
[----:B------:R-:W-:-:S05]  /*2570*/  MOV R15, R21 ;  /* 0x00000015000f7202 */ /* 0x000fca0000000f00 */
[----:B------:R-:W-:Y:S02]  /*2580*/  DFMA R16, R16, R16, R18 ;  /* 0x000000101010722b */ /* 0x000fe40000000012 */
[----:B------:R-:W-:Y:S01]  /*2590*/  DSETP.MIN.AND P0, P1, R12, R14, PT ;  /* 0x0000000e0c00722a */ /* 0x000fe20003900000 */
[----:B------:R-:W-:Y:S02]  /*25a0*/  IMAD.MOV.U32 R18, RZ, RZ, R13 ;  /* 0x000000ffff127224 */ /* 0x000fe400078e000d */
[----:B------:R-:W-:-:S03]  /*25b0*/  IMAD.MOV.U32 R19, RZ, RZ, R15 ;  /* 0x000000ffff137224 */ /* 0x000fc600078e000f */
[----:B------:R-:W-:Y:S02]  /*25c0*/  SEL R12, R12, R14, P0 ;  /* 0x0000000e0c0c7207 */ /* 0x000fe40000000000 */
[----:B------:R-:W-:Y:S01]  /*25d0*/  FSEL R21, R18, R19, P0 ;  /* 0x0000001312157208 */ /* 0x000fe20000000000 */
[----:B------:R-:W-:Y:S02]  /*25e0*/  IMAD.MOV.U32 R14, RZ, RZ, R17 ;  /* 0x000000ffff0e7224 */ /* 0x000fe400078e0011 */
[----:B------:R-:W-:-:S03]  /*25f0*/  IMAD.MOV.U32 R18, RZ, RZ, 0x0 ;  /* 0x00000000ff127424 */ /* 0x000fc600078e00ff */
[----:B------:R-:W-:-:S05]  /*2600*/  @P1 LOP3.LUT R21, R19, 0x80000, RZ, 0xfc, !PT ;  /* 0x0008000013151812 */ /* 0x000fca00078efcff */
[----:B------:R-:W-:-:S05]  /*2610*/  IMAD.MOV.U32 R13, RZ, RZ, R21 ;  /* 0x000000ffff0d7224 */ /* 0x000fca00078e0015 */
[----:B------:R-:W-:Y:S01]  /*2620*/  MOV R15, R13 ;  /* 0x0000000d000f7202 */ /* 0x000fe20000000f00 */
[----:B------:R-:W-:-:S06]  /*2630*/  DSETP.MIN.AND P0, P1, R16, R12, PT ;  /* 0x0000000c1000722a */ /* 0x000fcc0003900000 */
[----:B------:R-:W-:Y:S02]  /*2640*/  FSEL R19, R14, R15, P0 ;  /* 0x0000000f0e137208 */ /* 0x000fe40000000000 */
[----:B------:R-:W-:-:S06]  /*2650*/  SEL R14, R16, R12, P0 ;  /* 0x0000000c100e7207 */ /* 0x000fcc0000000000 */
[----:B------:R-:W-:-:S05]  /*2660*/  @P1 LOP3.LUT R19, R15, 0x80000, RZ, 0xfc, !PT ;  /* 0x000800000f131812 */ /* 0x000fca00078efcff */
[----:B------:R-:W-:Y:S02]  /*2670*/  IMAD.MOV.U32 R15, RZ, RZ, R19 ;  /* 0x000000ffff0f7224 */ /* 0x000fe400078e0013 */
[----:B------:R-:W-:Y:S02]  /*2680*/  IMAD.MOV.U32 R19, RZ, RZ, 0x3fd80000 ;  /* 0x3fd80000ff137424 */ /* 0x000fe400078e00ff */
[----:B------:R-:W0:Y:S01]  /*2690*/  MUFU.RSQ64H R17, R15 ;  /* 0x0000000f00117308 */ /* 0x000e220000001c00 */
[----:B------:R-:W-:-:S05]  /*26a0*/  VIADD R16, R15, 0xfcb00000 ;  /* 0xfcb000000f107836 */ /* 0x000fca0000000000 */
[----:B------:R-:W-:Y:S01]  /*26b0*/  ISETP.GE.U32.AND P0, PT, R16, 0x7ca00000, PT ;  /* 0x7ca000001000780c */ /* 0x000fe20003f06070 */
[----:B0-----:R-:W-:-:S08]  /*26c0*/  DMUL R12, R16, R16 ;  /* 0x00000010100c7228 */ /* 0x001fd00000000000 */
[----:B------:R-:W-:-:S08]  /*26d0*/  DFMA R12, R14, -R12, 1 ;  /* 0x3ff000000e0c742b */ /* 0x000fd0000000080c */
[----:B------:R-:W-:Y:S02]  /*26e0*/  DFMA R18, R12, R18, 0.5 ;  /* 0x3fe000000c12742b */ /* 0x000fe40000000012 */
[----:B------:R-:W-:-:S08]  /*26f0*/  DMUL R12, R16, R12 ;  /* 0x0000000c100c7228 */ /* 0x000fd00000000000 */
[----:B------:R-:W-:-:S08]  /*2700*/  DFMA R24, R18, R12, R16 ;  /* 0x0000000c1218722b */ /* 0x000fd00000000010 */
[----:B------:R-:W-:Y:S02]  /*2710*/  DMUL R18, R14, R24 ;  /* 0x000000180e127228 */ /* 0x000fe40000000000 */
[----:B------:R-:W-:Y:S01]  /*2720*/  IADD3 R13, PT, PT, R25, -0x100000, RZ ;  /* 0xfff00000190d7810 */ /* 0x000fe20007ffe0ff */
[----:B------:R-:W-:-:S05]  /*2730*/  IMAD.MOV.U32 R12, RZ, RZ, R24 ;  /* 0x000000ffff0c7224 */ /* 0x000fca00078e0018 */
        /* <DEDUP_REMOVED lines=9> */
[----:B------:R-:W-:Y:S02]  /*27d0*/  IMAD.MOV.U32 R30, RZ, RZ, R12 ;  /* 0x000000ffff1e7224 */ /* 0x000fe400078e000c */
[----:B------:R-:W-:-:S07]  /*27e0*/  IMAD.MOV.U32 R31, RZ, RZ, R13 ;  /* 0x000000ffff1f7224 */ /* 0x000fce00078e000d */
.L_x_43:
[----:B------:R-:W-:Y:S05]  /*27f0*/  BSYNC.RECONVERGENT B4 ;  /* 0x0000000000047941 */ /* 0x000fea0003800200 */
.L_x_42:
[----:B------:R-:W-:Y:S05]  /*2800*/  BRA `(.L_x_44) ;  /* 0x0000000000747947 */ /* 0x000fea0003800000 */
.L_x_41:
[----:B------:R-:W-:Y:S05]  /*2810*/  BSYNC.RELIABLE B3 ;  /* 0x0000000000037941 */ /* 0x000fea0003800100 */
.L_x_40:
[----:B------:R-:W0:Y:S01]  /*2820*/  MUFU.RSQ64H R17, R25 ;  /* 0x0000001900117308 */ /* 0x000e220000001c00 */
[----:B------:R-:W-:Y:S01]  /*2830*/  VIADD R16, R25, 0xfcb00000 ;  /* 0xfcb0000019107836 */ /* 0x000fe20000000000 */
[----:B------:R-:W-:Y:S01]  /*2840*/  MOV R15, 0x3fd80000 ;  /* 0x3fd80000000f7802 */ /* 0x000fe20000000f00 */
[----:B------:R-:W-:Y:S01]  /*2850*/  IMAD.MOV.U32 R14, RZ, RZ, 0x0 ;  /* 0x00000000ff0e7424 */ /* 0x000fe200078e00ff */
[----:B------:R-:W-:Y:S02]  /*2860*/  BSSY.RECONVERGENT B3, `(.L_x_45) ;  /* 0x0000016000037945 */ /* 0x000fe40003800200 */
[----:B------:R-:W-:Y:S01]  /*2870*/  ISETP.GE.U32.AND P0, PT, R16, 0x7ca00000, PT ;  /* 0x7ca000001000780c */ /* 0x000fe20003f06070 */
        /* <DEDUP_REMOVED lines=20> */
.L_x_46:
[----:B------:R-:W-:Y:S05]  /*29c0*/  BSYNC.RECONVERGENT B3 ;  /* 0x0000000000037941 */ /* 0x000fea0003800200 */
.L_x_45:
[----:B------:R-:W-:-:S11]  /*29d0*/  DADD R30, -R30, 1 ;  /* 0x3ff000001e1e7429 */ /* 0x000fd60000000100 */
.L_x_44:
[----:B------:R-:W-:Y:S05]  /*29e0*/  BSYNC.RECONVERGENT B2 ;  /* 0x0000000000027941 */ /* 0x000fea0003800200 */
.L_x_39:
[----:B------:R-:W-:Y:S01]  /*29f0*/  DSETP.GEU.AND P0, PT, R30, UR24, PT ;  /* 0x000000181e007e2a */ /* 0x000fe2000bf0e000 */
[----:B------:R-:W-:-:S13]  /*2a00*/  BSSY.RECONVERGENT B3, `(.L_x_47) ;  /* 0x00000db000037945 */ /* 0x000fda0003800200 */
[----:B------:R-:W-:Y:S05]  /*2a10*/  @P0 BRA `(.L_x_48) ;  /* 0x0000000000440947 */ /* 0x000fea0003800000 */
[----:B------:R-:W-:Y:S01]  /*2a20*/  UMOV UR30, 0x9999999a ;  /* 0x9999999a001e7882 */ /* 0x000fe20000000000 */
[----:B------:R-:W-:Y:S01]  /*2a30*/  UMOV UR31, 0x3fb99999 ;  /* 0x3fb99999001f7882 */ /* 0x000fe20000000000 */
[----:B------:R-:W0:Y:S01]  /*2a40*/  LDCU.64 UR32, c[0x0][0x3a0] ;  /* 0x00007400ff2077ac */ /* 0x000e220008000a00 */
[----:B------:R-:W-:Y:S01]  /*2a50*/  DSETP.GT.AND P0, PT, R34, UR30, PT ;  /* 0x0000001e22007e2a */ /* 0x000fe2000bf04000 */
[----:B------:R-:W-:Y:S01]  /*2a60*/  IADD3 R12, PT, PT, R11, 0x1, RZ ;  /* 0x000000010b0c7810 */ /* 0x000fe20007ffe0ff */
[----:B------:R-:W-:Y:S02]  /*2a70*/  IMAD.IADD R27, R10, 0x1, R27 ;  /* 0x000000010a1b7824 */ /* 0x000fe400078e021b */
[----:B------:R-:W-:Y:S02]  /*2a80*/  IMAD.MOV.U32 R25, RZ, RZ, R23 ;  /* 0x000000ffff197224 */ /* 0x000fe400078e0017 */
[----:B------:R-:W-:Y:S01]  /*2a90*/  DSETP.GT.AND P0, PT, R32, -UR30, P0 ;  /* 0x8000001e20007e2a */ /* 0x000fe20008704000 */
[----:B------:R-:W1:Y:S01]  /*2aa0*/  LDCU.64 UR30, c[0x0][0x398] ;  /* 0x00007300ff1e77ac */ /* 0x000e620008000a00 */
[----:B------:R-:W-:Y:S01]  /*2ab0*/  IMAD.MOV.U32 R24, RZ, RZ, R26 ;  /* 0x000000ffff187224 */ /* 0x000fe200078e001a */
[----:B0-----:R-:W-:Y:S01]  /*2ac0*/  MOV R34, UR32 ;  /* 0x0000002000227c02 */ /* 0x001fe20008000f00 */
[----:B------:R-:W-:-:S10]  /*2ad0*/  IMAD.U32 R35, RZ, RZ, UR33 ;  /* 0x00000021ff237e24 */ /* 0x000fd4000f8e00ff */
[----:B------:R-:W-:-:S04]  /*2ae0*/  @!P0 IMAD.MOV R12, RZ, RZ, R11 ;  /* 0x000000ffff0c8224 */ /* 0x000fc800078e020b */
[----:B------:R-:W-:Y:S02]  /*2af0*/  IMAD.MOV.U32 R11, RZ, RZ, R12 ;  /* 0x000000ffff0b7224 */ /* 0x000fe400078e000c */
[----:B-1----:R-:W-:Y:S02]  /*2b00*/  IMAD.U32 R32, RZ, RZ, UR30 ;  /* 0x0000001eff207e24 */ /* 0x002fe4000f8e00ff */
[----:B------:R-:W-:Y:S01]  /*2b10*/  IMAD.U32 R33, RZ, RZ, UR31 ;  /* 0x0000001fff217e24 */ /* 0x000fe2000f8e00ff */
[----:B------:R-:W-:Y:S06]  /*2b20*/  BRA `(.L_x_49) ;  /* 0x0000000c00207947 */ /* 0x000fec0003800000 */
.L_x_48:
[----:B------:R-:W-:Y:S01]  /*2b30*/  ISETP.NE.AND P0, PT, R23, 0x1, PT ;  /* 0x000000011700780c */ /* 0x000fe20003f05270 */
[----:B------:R-:W-:Y:S01]  /*2b40*/  BSSY.RECONVERGENT B1, `(.L_x_50) ;  /* 0x0000047000017945 */ /* 0x000fe20003800200 */
[----:B------:R-:W-:Y:S01]  /*2b50*/  MOV R25, 0x2 ;  /* 0x0000000200197802 */ /* 0x000fe20000000f00 */
[----:B------:R-:W-:Y:S02]  /*2b60*/  IMAD.MOV.U32 R16, RZ, RZ, R6 ;  /* 0x000000ffff107224 */ /* 0x000fe400078e0006 */
[----:B------:R-:W-:-:S08]  /*2b70*/  IMAD.MOV.U32 R24, RZ, RZ, R26 ;  /* 0x000000ffff187224 */ /* 0x000fd000078e001a */
[----:B------:R-:W-:Y:S05]  /*2b80*/  @!P0 BRA `(.L_x_51) ;  /* 0x0000000400088947 */ /* 0x000fea0003800000 */
[----:B------:R-:W-:-:S13]  /*2b90*/  ISETP.NE.AND P0, PT, R23, 0x3, PT ;  /* 0x000000031700780c */ /* 0x000fda0003f05270 */
[----:B------:R-:W-:Y:S05]  /*2ba0*/  @!P0 BRA `(.L_x_52) ;  /* 0x0000000000208947 */ /* 0x000fea0003800000 */
[----:B------:R-:W-:-:S13]  /*2bb0*/  ISETP.NE.AND P0, PT, R23, 0x2, PT ;  /* 0x000000021700780c */ /* 0x000fda0003f05270 */
[----:B------:R-:W-:Y:S01]  /*2bc0*/  @!P0 IMAD.MOV.U32 R25, RZ, RZ, 0x3 ;  /* 0x00000003ff198424 */ /* 0x000fe200078e00ff */
[----:B------:R-:W-:Y:S01]  /*2bd0*/  @!P0 MOV R16, R5 ;  /* 0x0000000500108202 */ /* 0x000fe20000000f00 */
[--C-:B------:R-:W-:Y:S02]  /*2be0*/  @!P0 IMAD.MOV.U32 R24, RZ, RZ, R26.reuse ;  /* 0x000000ffff188224 */ /* 0x100fe400078e001a */
[----:B------:R-:W-:Y:S02]  /*2bf0*/  @P0 VIADD R25, R23, 0x1 ;  /* 0x0000000117190836 */ /* 0x000fe40000000000 */
[----:B------:R-:W-:Y:S02]  /*2c00*/  @P0 IMAD.MOV.U32 R24, RZ, RZ, R26 ;  /* 0x000000ffff180224 */ /* 0x000fe400078e001a */
[----:B------:R-:W-:Y:S01]  /*2c10*/  @P0 IMAD.MOV.U32 R16, RZ, RZ, R4 ;  /* 0x000000ffff100224 */ /* 0x000fe200078e0004 */
[----:B------:R-:W-:Y:S06]  /*2c20*/  BRA `(.L_x_51) ;  /* 0x0000000000e07947 */ /* 0x000fec0003800000 */
.L_x_52:
[----:B------:R-:W-:Y:S01]  /*2c30*/  VIADD R8, R8, 0x1 ;  /* 0x0000000108087836 */ /* 0x000fe20000000000 */
[----:B------:R-:W-:Y:S03]  /*2c40*/  BSSY.RECONVERGENT B2, `(.L_x_53) ;  /* 0x000000c000027945 */ /* 0x000fe60003800200 */
[C---:B------:R-:W-:Y:S01]  /*2c50*/  IMAD.WIDE.U32 R4, R8.reuse, -0x2daee0ad, RZ ;  /* 0xd2511f5308047825 */ /* 0x040fe200078e00ff */
[----:B------:R-:W-:-:S13]  /*2c60*/  ISETP.NE.AND P0, PT, R8, RZ, PT ;  /* 0x000000ff0800720c */ /* 0x000fda0003f05270 */
[----:B------:R-:W-:Y:S05]  /*2c70*/  @P0 BRA `(.L_x_54) ;  /* 0x0000000000200947 */ /* 0x000fea0003800000 */
[----:B------:R-:W-:-:S04]  /*2c80*/  IADD3 R7, PT, PT, R7, 0x1, RZ ;  /* 0x0000000107077810 */ /* 0x000fc80007ffe0ff */
[----:B------:R-:W-:-:S13]  /*2c90*/  ISETP.NE.AND P0, PT, R7, RZ, PT ;  /* 0x000000ff0700720c */ /* 0x000fda0003f05270 */
[----:B------:R-:W-:Y:S02]  /*2ca0*/  @!P0 VIADD R2, R2, 0x1 ;  /* 0x0000000102028836 */ /* 0x000fe40000000000 */
[----:B------:R-:W-:Y:S02]  /*2cb0*/  @!P0 VIADD R6, R3, 0x1 ;  /* 0x0000000103068836 */ /* 0x000fe40000000000 */
[----:B------:R-:W-:Y:S01]  /*2cc0*/  @!P0 IMAD.MOV.U32 R7, RZ, RZ, RZ ;  /* 0x000000ffff078224 */ /* 0x000fe200078e00ff */
[----:B------:R-:W-:-:S13]  /*2cd0*/  ISETP.NE.AND P1, PT, R2, RZ, !P0 ;  /* 0x000000ff0200720c */ /* 0x000fda0004725270 */
[----:B------:R-:W-:-:S05]  /*2ce0*/  @P1 IMAD.MOV R6, RZ, RZ, R3 ;  /* 0x000000ffff061224 */ /* 0x000fca00078e0203 */
[----:B------:R-:W-:-:S07]  /*2cf0*/  @!P0 MOV R3, R6 ;  /* 0x0000000600038202 */ /* 0x000fce0000000f00 */
.L_x_54:
[----:B------:R-:W-:Y:S05]  /*2d00*/  BSYNC.RECONVERGENT B2 ;  /* 0x0000000000027941 */ /* 0x000fea0003800200 */
.L_x_53:
        /* <DEDUP_REMOVED lines=37> */
[----:B------:R-:W-:-:S03]  /*2f60*/  LOP3.LUT R4, R4, UR4, R15, 0x96, !PT ;  /* 0x0000000404047c12 */ /* 0x000fc6000f8e960f */
[----:B------:R-:W-:Y:S01]  /*2f70*/  IMAD.MOV.U32 R6, RZ, RZ, R14 ;  /* 0x000000ffff067224 */ /* 0x000fe200078e000e */
[----:B------:R-:W-:Y:S01]  /*2f80*/  LOP3.LUT R5, R12, UR5, R25, 0x96, !PT ;  /* 0x000000050c057c12 */ /* 0x000fe2000f8e9619 */
[----:B------:R-:W-:Y:S02]  /*2f90*/  IMAD.MOV.U32 R16, RZ, RZ, R26 ;  /* 0x000000ffff107224 */ /* 0x000fe400078e001a */
[----:B------:R-:W-:-:S07]  /*2fa0*/  IMAD.MOV.U32 R25, RZ, RZ, RZ ;  /* 0x000000ffff197224 */ /* 0x000fce00078e00ff */
.L_x_51:
[----:B------:R-:W-:Y:S05]  /*2fb0*/  BSYNC.RECONVERGENT B1 ;  /* 0x0000000000017941 */ /* 0x000fea0003800200 */
.L_x_50:
[----:B------:R-:W0:Y:S01]  /*2fc0*/  I2F.F64.U32 R12, R16 ;  /* 0x00000010000c7312 */ /* 0x000e220000201800 */
[----:B------:R-:W-:Y:S02]  /*2fd0*/  HFMA2 R15, -RZ, RZ, 1.484375, 0 ;  /* 0x3df00000ff0f7431 */ /* 0x000fe400000001ff */
[----:B------:R-:W-:Y:S01]  /*2fe0*/  IMAD.MOV.U32 R14, RZ, RZ, 0x0 ;  /* 0x00000000ff0e7424 */ /* 0x000fe200078e00ff */
[----:B------:R-:W-:Y:S01]  /*2ff0*/  UMOV UR30, 0x54442d18 ;  /* 0x54442d18001e7882 */ /* 0x000fe20000000000 */
[----:B------:R-:W-:Y:S01]  /*3000*/  UMOV UR31, 0x401921fb ;  /* 0x401921fb001f7882 */ /* 0x000fe20000000000 */
[----:B------:R-:W-:Y:S01]  /*3010*/  BSSY.RECONVERGENT B4, `(.L_x_55) ;  /* 0x0000021000047945 */ /* 0x000fe20003800200 */
[----:B------:R-:W-:Y:S01]  /*3020*/  DMUL R42, RZ, +INF ;  /* 0x7ff00000ff2a7828 */ /* 0x000fe20000000000 */
[----:B------:R-:W-:Y:S01]  /*3030*/  IMAD.MOV.U32 R26, RZ, RZ, 0x1 ;  /* 0x00000001ff1a7424 */ /* 0x000fe200078e00ff */
        /* <DEDUP_REMOVED lines=28> */
.L_x_58:
[----:B------:R-:W-:Y:S05]  /*3200*/  BSYNC.RECONVERGENT B5 ;  /* 0x0000000000057941 */ /* 0x000fea0003800200 */
.L_x_57:
[----:B------:R-:W-:-:S07]  /*3210*/  VIADD R26, R12, 0x1 ;  /* 0x000000010c1a7836 */ /* 0x000fce0000000000 */
.L_x_56:
[----:B------:R-:W-:Y:S05]  /*3220*/  BSYNC.RECONVERGENT B4 ;  /* 0x0000000000047941 */ /* 0x000fea0003800200 */
.L_x_55:
        /* <DEDUP_REMOVED lines=12> */
[----:B------:R-:W-:-:S03]  /*32f0*/  HFMA2 R38, -RZ, RZ, 0.00974273681640625, -2.12192535400390625e-05 ;  /* 0x20fd8164ff267431 */ /* 0x000fc600000001ff */
        /* <DEDUP_REMOVED lines=13> */
[----:B------:R-:W-:Y:S01]  /*33d0*/  LOP3.LUT P0, RZ, R26, 0x2, RZ, 0xc0, !PT ;  /* 0x000000021aff7812 */ /* 0x000fe2000780c0ff */
[----:B------:R-:W-:-:S03]  /*33e0*/  IMAD.MOV.U32 R26, RZ, RZ, RZ ;  /* 0x000000ffff1a7224 */ /* 0x000fc600078e00ff */
        /* <DEDUP_REMOVED lines=10> */
[----:B------:R-:W-:-:S04]  /*3490*/  UMOV UR31, 0x3ff921fb ;  /* 0x3ff921fb001f7882 */ /* 0x000fc80000000000 */
        /* <DEDUP_REMOVED lines=14> */
[----:B------:R-:W-:Y:S01]  /*3580*/  MOV R26, R15 ;  /* 0x0000000f001a7202 */ /* 0x000fe20000000f00 */
[----:B------:R-:W-:Y:S02]  /*3590*/  IMAD.MOV.U32 R38, RZ, RZ, R18 ;  /* 0x000000ffff267224 */ /* 0x000fe400078e0012 */
[----:B------:R-:W-:-:S07]  /*35a0*/  IMAD.MOV.U32 R39, RZ, RZ, R19 ;  /* 0x000000ffff277224 */ /* 0x000fce00078e0013 */
.L_x_60:
[----:B------:R-:W-:Y:S05]  /*35b0*/  BSYNC.RECONVERGENT B4 ;  /* 0x0000000000047941 */ /* 0x000fea0003800200 */
.L_x_59:
        /* <DEDUP_REMOVED lines=9> */
[----:B------:R-:W-:-:S02]  /*3650*/  DMUL R40, R38, R38 ;  /* 0x0000002626287228 */ /* 0x000fc40000000000 */
[----:B------:R-:W-:Y:S01]  /*3660*/  ISETP.NE.U32.AND P0, PT, R36, 0x1, PT ;  /* 0x000000012400780c */ /* 0x000fe20003f05070 */
[----:B------:R-:W-:-:S03]  /*3670*/  HFMA2 R36, -RZ, RZ, 0.00974273681640625, -2.12192535400390625e-05 ;  /* 0x20fd8164ff247431 */ /* 0x000fc600000001ff */
[----:B------:R-:W-:Y:S02]  /*3680*/  FSEL R37, -R37, 0.11223486810922622681, !P0 ;  /* 0x3de5db6525257808 */ /* 0x000fe40004000100 */
[----:B------:R-:W-:-:S06]  /*3690*/  FSEL R36, R36, -8.06006814911005101289e+34, !P0 ;  /* 0xf9785eba24247808 */ /* 0x000fcc0004000000 */
        /* <DEDUP_REMOVED lines=8> */
[----:B------:R-:W-:-:S10]  /*3720*/  DFMA R12, R40, R12, 1 ;  /* 0x3ff00000280c742b */ /* 0x000fd4000000000c */
[----:B------:R-:W-:Y:S02]  /*3730*/  FSEL R14, R12, R38, !P0 ;  /* 0x000000260c0e7208 */ /* 0x000fe40004000000 */
[----:B------:R-:W-:Y:S02]  /*3740*/  FSEL R15, R13, R39, !P0 ;  /* 0x000000270d0f7208 */ /* 0x000fe40004000000 */
[----:B------:R-:W-:Y:S01]  /*3750*/  LOP3.LUT P0, RZ, R26, 0x2, RZ, 0xc0, !PT ;  /* 0x000000021aff7812 */ /* 0x000fe2000780c0ff */
[----:B------:R-:W-:-:S03]  /*3760*/  IMAD.MOV.U32 R26, RZ, RZ, R24 ;  /* 0x000000ffff1a7224 */ /* 0x000fc600078e0018 */
[----:B------:R-:W-:-:S10]  /*3770*/  DADD R12, RZ, -R14 ;  /* 0x00000000ff0c7229 */ /* 0x000fd4000000080e */
[----:B------:R-:W-:Y:S02]  /*3780*/  FSEL R12, R14, R12, !P0 ;  /* 0x0000000c0e0c7208 */ /* 0x000fe40004000000 */
[----:B------:R-:W-:-:S06]  /*3790*/  FSEL R13, R15, R13, !P0 ;  /* 0x0000000d0f0d7208 */ /* 0x000fcc0004000000 */
[----:B------:R-:W-:-:S11]  /*37a0*/  DFMA R34, R30, R12, R34 ;  /* 0x0000000c1e22722b */ /* 0x000fd60000000022 */
.L_x_49:
[----:B------:R-:W-:Y:S05]  /*37b0*/  BSYNC.RECONVERGENT B3 ;  /* 0x0000000000037941 */ /* 0x000fea0003800200 */
.L_x_47:
[----:B------:R-:W-:-:S05]  /*37c0*/  IMAD.U32 R13, RZ, RZ, UR34 ;  /* 0x00000022ff0d7e24 */ /* 0x000fca000f8e00ff */
[----:B------:R-:W-:-:S13]  /*37d0*/  ISETP.GE.U32.AND P0, PT, R27, R13, PT ;  /* 0x0000000d1b00720c */ /* 0x000fda0003f06070 */
[----:B------:R-:W-:Y:S05]  /*37e0*/  @!P0 BRA `(.L_x_61) ;  /* 0xffffffe400e48947 */ /* 0x000fea000383ffff */
.L_x_32:
[----:B0123--:R-:W-:Y:S05]  /*37f0*/  BSYNC.RECONVERGENT B0 ;  /* 0x0000000000007941 */ /* 0x00ffea0003800200 */
.L_x_31:
[----:B------:R-:W-:Y:S05]  /*3800*/  WARPSYNC.ALL ;  /* 0x0000000000007948 */ /* 0x000fea0003800000 */
[----:B------:R-:W-:Y:S01]  /*3810*/  ISETP.GE.U32.AND P0, PT, R28, R13, PT ;  /* 0x0000000d1c00720c */ /* 0x000fe20003f06070 */
[----:B------:R-:W0:Y:S01]  /*3820*/  LDCU UR34, c[0x0][0x3c8] ;  /* 0x00007900ff2277ac */ /* 0x000e220008000800 */
[----:B------:R-:W-:Y:S01]  /*3830*/  BSSY.RECONVERGENT B0, `(.L_x_62) ;  /* 0x000019a000007945 */ /* 0x000fe20003800200 */
[----:B------:R-:W-:Y:S01]  /*3840*/  MOV R26, RZ ;  /* 0x000000ff001a7202 */ /* 0x000fe20000000f00 */
[----:B------:R-:W1:Y:S01]  /*3850*/  LDCU.64 UR24, c[0x0][0x3d0] ;  /* 0x00007a00ff1877ac */ /* 0x000e620008000a00 */
[----:B------:R-:W2:Y:S01]  /*3860*/  LDCU.64 UR26, c[0x4][0x48] ;  /* 0x01000900ff1a77ac */ /* 0x000ea20008000a00 */
[----:B------:R-:W3:Y:S07]  /*3870*/  LDCU.64 UR28, c[0x0][0x3f8] ;  /* 0x00007f00ff1c77ac */ /* 0x000eee0008000a00 */
[----:B------:R-:W-:Y:S05]  /*3880*/  @P0 BRA `(.L_x_63) ;  /* 0x0000001800500947 */ /* 0x000fea0003800000 */
[----:B------:R-:W4:Y:S01]  /*3890*/  LDCU.64 UR30, c[0x0][0x3b0] ;  /* 0x00007600ff1e77ac */ /* 0x000f220008000a00 */
[----:B------:R-:W-:Y:S01]  /*38a0*/  DMUL R30, RZ, +INF ;  /* 0x7ff00000ff1e7828 */ /* 0x000fe20000000000 */
[----:B------:R-:W-:Y:S01]  /*38b0*/  IMAD.MOV.U32 R23, RZ, RZ, R24 ;  /* 0x000000ffff177224 */ /* 0x000fe200078e0018 */
[----:B------:R-:W5:Y:S01]  /*38c0*/  LDCU.64 UR32, c[0x0][0x3a8] ;  /* 0x00007500ff2077ac */ /* 0x000f620008000a00 */
[----:B------:R-:W-:Y:S02]  /*38d0*/  IMAD.MOV.U32 R38, RZ, RZ, R25 ;  /* 0x000000ffff267224 */ /* 0x000fe400078e0019 */
[----:B------:R-:W-:Y:S02]  /*38e0*/  IMAD.MOV.U32 R26, RZ, RZ, RZ ;  /* 0x000000ffff1a7224 */ /* 0x000fe400078e00ff */
[----:B------:R-:W-:Y:S01]  /*38f0*/  IMAD.MOV.U32 R27, RZ, RZ, R28 ;  /* 0x000000ffff1b7224 */ /* 0x000fe200078e001c */
[----:B----4-:R-:W-:Y:S01]  /*3900*/  MOV R36, UR30 ;  /* 0x0000001e00247c02 */ /* 0x010fe20008000f00 */
[----:B------:R-:W-:-:S02]  /*3910*/  IMAD.U32 R37, RZ, RZ, UR31 ;  /* 0x0000001fff257e24 */ /* 0x000fc4000f8e00ff */
[----:B-----5:R-:W-:Y:S02]  /*3920*/  IMAD.U32 R34, RZ, RZ, UR32 ;  /* 0x00000020ff227e24 */ /* 0x020fe4000f8e00ff */
[----:B------:R-:W-:-:S07]  /*3930*/  IMAD.U32 R35, RZ, RZ, UR33 ;  /* 0x00000021ff237e24 */ /* 0x000fce000f8e00ff */
.L_x_92:
        /* <DEDUP_REMOVED lines=25> */
[----:B0123--:R-:W-:Y:S05]  /*3ad0*/  CALL.REL.NOINC `($__internal_0_$__cuda_sm20_div_rn_f64_full) ;  /* 0x0000003400487944 */ /* 0x00ffea0003c00000 */
.L_x_67:
[----:B0123--:R-:W-:Y:S05]  /*3ae0*/  BSYNC.RECONVERGENT B3 ;  /* 0x0000000000037941 */ /* 0x00ffea0003800200 */
.L_x_66:
[----:B------:R-:W0:Y:S01]  /*3af0*/  MUFU.RCP64H R15, R25 ;  /* 0x00000019000f7308 */ /* 0x000e220000001800 */
[----:B------:R-:W-:Y:S01]  /*3b00*/  IMAD.MOV.U32 R14, RZ, RZ, 0x1 ;  /* 0x00000001ff0e7424 */ /* 0x000fe200078e00ff */
[----:B------:R-:W-:Y:S01]  /*3b10*/  FSETP.GEU.AND P1, PT, |R37|, 6.5827683646048100446e-37, PT ;  /* 0x036000002500780b */ /* 0x000fe20003f2e200 */
[----:B------:R-:W-:Y:S01]  /*3b20*/  BSSY.RECONVERGENT B3, `(.L_x_68) ;  /* 0x0000016000037945 */ /* 0x000fe20003800200 */
[----:B------:R-:W-:Y:S01]  /*3b30*/  MOV R34, R12 ;  /* 0x0000000c00227202 */ /* 0x000fe20000000f00 */
[----:B------:R-:W-:Y:S02]  /*3b40*/  IMAD.MOV.U32 R35, RZ, RZ, R13 ;  /* 0x000000ffff237224 */ /* 0x000fe400078e000d */
        /* <DEDUP_REMOVED lines=19> */
.L_x_69:
[----:B------:R-:W-:Y:S05]  /*3c80*/  BSYNC.RECONVERGENT B3 ;  /* 0x0000000000037941 */ /* 0x000fea0003800200 */
.L_x_68:
[----:B------:R-:W-:Y:S02]  /*3c90*/  IMAD.MOV.U32 R36, RZ, RZ, R14 ;  /* 0x000000ffff247224 */ /* 0x000fe400078e000e */
[----:B------:R-:W-:-:S07]  /*3ca0*/  IMAD.MOV.U32 R37, RZ, RZ, R15 ;  /* 0x000000ffff257224 */ /* 0x000fce00078e000f */
.L_x_65:
[----:B0123--:R-:W-:Y:S05]  /*3cb0*/  BSYNC.RECONVERGENT B2 ;  /* 0x0000000000027941 */ /* 0x00ffea0003800200 */
.L_x_64:
        /* <DEDUP_REMOVED lines=33> */
[----:B------:R-:W-:Y:S02]  /*3ed0*/  MOV R18, R13 ;  /* 0x0000000d00127202 */ /* 0x000fe40000000f00 */
[----:B------:R-:W-:Y:S01]  /*3ee0*/  SEL R12, R12, R16, P0 ;  /* 0x000000100c0c7207 */ /* 0x000fe20000000000 */
[----:B------:R-:W-:Y:S01]  /*3ef0*/  DADD R16, R34, -1 ;  /* 0xbff0000022107429 */ /* 0x000fe20000000000 */
[----:B------:R-:W-:-:S04]  /*3f00*/  FSEL R21, R18, R19, P0 ;  /* 0x0000001312157208 */ /* 0x000fc80000000000 */
[----:B------:R-:W-:Y:S01]  /*3f10*/  @P1 LOP3.LUT R21, R19, 0x80000, RZ, 0xfc, !PT ;  /* 0x0008000013151812 */ /* 0x000fe200078efcff */
[----:B------:R-:W-:-:S04]  /*3f20*/  DMUL R18, R36, R36 ;  /* 0x0000002424127228 */ /* 0x000fc80000000000 */
[----:B------:R-:W-:-:S04]  /*3f30*/  IMAD.MOV.U32 R13, RZ, RZ, R21 ;  /* 0x000000ffff0d7224 */ /* 0x000fc800078e0015 */
[----:B------:R-:W-:Y:S02]  /*3f40*/  DFMA R16, R16, R16, R18 ;  /* 0x000000101010722b */ /* 0x000fe40000000012 */
[----:B------:R-:W-:Y:S01]  /*3f50*/  DSETP.MIN.AND P0, P1, R14, R12, PT ;  /* 0x0000000c0e00722a */ /* 0x000fe20003900000 */
[----:B------:R-:W-:Y:S02]  /*3f60*/  IMAD.MOV.U32 R18, RZ, RZ, R15 ;  /* 0x000000ffff127224 */ /* 0x000fe400078e000f */
[----:B------:R-:W-:-:S03]  /*3f70*/  IMAD.MOV.U32 R19, RZ, RZ, R13 ;  /* 0x000000ffff137224 */ /* 0x000fc600078e000d */
[----:B------:R-:W-:Y:S02]  /*3f80*/  SEL R12, R14, R12, P0 ;  /* 0x0000000c0e0c7207 */ /* 0x000fe40000000000 */
[----:B------:R-:W-:Y:S01]  /*3f90*/  FSEL R21, R18, R19, P0 ;  /* 0x0000001312157208 */ /* 0x000fe20000000000 */
[----:B------:R-:W-:Y:S01]  /*3fa0*/  IMAD.MOV.U32 R14, RZ, RZ, R17 ;  /* 0x000000ffff0e7224 */ /* 0x000fe200078e0011 */
[----:B------:R-:W-:-:S04]  /*3fb0*/  MOV R18, 0x0 ;  /* 0x0000000000127802 */ /* 0x000fc80000000f00 */
[----:B------:R-:W-:-:S04]  /*3fc0*/  @P1 LOP3.LUT R21, R19, 0x80000, RZ, 0xfc, !PT ;  /* 0x0008000013151812 */ /* 0x000fc800078efcff */
[----:B------:R-:W-:-:S05]  /*3fd0*/  MOV R13, R21 ;  /* 0x00000015000d7202 */ /* 0x000fca0000000f00 */
[----:B------:R-:W-:Y:S01]  /*3fe0*/  IMAD.MOV.U32 R15, RZ, RZ, R13 ;  /* 0x000000ffff0f7224 */ /* 0x000fe200078e000d */
        /* <DEDUP_REMOVED lines=28> */
.L_x_74:
[----:B------:R-:W-:Y:S05]  /*41b0*/  BSYNC.RECONVERGENT B4 ;  /* 0x0000000000047941 */ /* 0x000fea0003800200 */
.L_x_73:
[----:B------:R-:W-:Y:S05]  /*41c0*/  BRA `(.L_x_75) ;  /* 0x0000000000747947 */ /* 0x000fea0003800000 */
.L_x_72:
[----:B------:R-:W-:Y:S05]  /*41d0*/  BSYNC.RELIABLE B3 ;  /* 0x0000000000037941 */ /* 0x000fea0003800100 */
.L_x_71:
[----:B------:R-:W0:Y:S01]  /*41e0*/  MUFU.RSQ64H R17, R25 ;  /* 0x0000001900117308 */ /* 0x000e220000001c00 */
[----:B------:R-:W-:Y:S01]  /*41f0*/  IADD3 R16, PT, PT, R25, -0x3500000, RZ ;  /* 0xfcb0000019107810 */ /* 0x000fe20007ffe0ff */
[----:B------:R-:W-:Y:S01]  /*4200*/  IMAD.MOV.U32 R14, RZ, RZ, 0x0 ;  /* 0x00000000ff0e7424 */ /* 0x000fe200078e00ff */
[----:B------:R-:W-:Y:S01]  /*4210*/  BSSY.RECONVERGENT B3, `(.L_x_76) ;  /* 0x0000017000037945 */ /* 0x000fe20003800200 */
[----:B------:R-:W-:Y:S01]  /*4220*/  IMAD.MOV.U32 R15, RZ, RZ, 0x3fd80000 ;  /* 0x3fd80000ff0f7424 */ /* 0x000fe200078e00ff */
        /* <DEDUP_REMOVED lines=16> */
[----:B------:R-:W-:Y:S02]  /*4330*/  IMAD.MOV.U32 R17, RZ, RZ, R25 ;  /* 0x000000ffff117224 */ /* 0x000fe400078e0019 */
[----:B------:R-:W-:-:S07]  /*4340*/  IMAD.MOV.U32 R15, RZ, RZ, R21 ;  /* 0x000000ffff0f7224 */ /* 0x000fce00078e0015 */
[----:B------:R-:W-:Y:S05]  /*4350*/  CALL.REL.NOINC `($__internal_1_$__cuda_sm20_dsqrt_rn_f64_mediumpath_v1) ;  /* 0x0000003000b47944 */ /* 0x000fea0003c00000 */
[----:B------:R-:W-:Y:S01]  /*4360*/  MOV R32, R12 ;  /* 0x0000000c00207202 */ /* 0x000fe20000000f00 */
[----:B------:R-:W-:-:S07]  /*4370*/  IMAD.MOV.U32 R33, RZ, RZ, R13 ;  /* 0x000000ffff217224 */ /* 0x000fce00078e000d */
.L_x_77:
[----:B------:R-:W-:Y:S05]  /*4380*/  BSYNC.RECONVERGENT B3 ;  /* 0x0000000000037941 */ /* 0x000fea0003800200 */
.L_x_76:
[----:B------:R-:W-:-:S11]  /*4390*/  DADD R32, -R32, 1 ;  /* 0x3ff0000020207429 */ /* 0x000fd60000000100 */
.L_x_75:
[----:B------:R-:W-:Y:S05]  /*43a0*/  BSYNC.RECONVERGENT B2 ;  /* 0x0000000000027941 */ /* 0x000fea0003800200 */
.L_x_70:
        /* <DEDUP_REMOVED lines=8> */
[----:B------:R-:W-:Y:S01]  /*4430*/  MOV R25, R38 ;  /* 0x0000002600197202 */ /* 0x000fe20000000f00 */
[----:B------:R-:W-:Y:S02]  /*4440*/  IMAD.IADD R27, R10, 0x1, R27 ;  /* 0x000000010a1b7824 */ /* 0x000fe400078e021b */
[----:B------:R-:W-:Y:S01]  /*4450*/  IMAD.MOV.U32 R24, RZ, RZ, R23 ;  /* 0x000000ffff187224 */ /* 0x000fe200078e0017 */
[----:B------:R-:W-:Y:S01]  /*4460*/  DSETP.GT.AND P0, PT, R34, -UR30, P0 ;  /* 0x8000001e22007e2a */ /* 0x000fe20008704000 */
[----:B------:R-:W1:Y:S01]  /*4470*/  LDCU.64 UR30, c[0x0][0x3a8] ;  /* 0x00007500ff1e77ac */ /* 0x000e620008000a00 */
[----:B0-----:R-:W-:-:S02]  /*4480*/  IMAD.U32 R36, RZ, RZ, UR32 ;  /* 0x00000020ff247e24 */ /* 0x001fc4000f8e00ff */
[----:B------:R-:W-:-:S10]  /*4490*/  IMAD.U32 R37, RZ, RZ, UR33 ;  /* 0x00000021ff257e24 */ /* 0x000fd4000f8e00ff */
[----:B------:R-:W-:Y:S02]  /*44a0*/  @!P0 IMAD.MOV R12, RZ, RZ, R26 ;  /* 0x000000ffff0c8224 */ /* 0x000fe400078e021a */
[----:B-1----:R-:W-:Y:S01]  /*44b0*/  IMAD.U32 R34, RZ, RZ, UR30 ;  /* 0x0000001eff227e24 */ /* 0x002fe2000f8e00ff */
[----:B------:R-:W-:Y:S01]  /*44c0*/  MOV R35, UR31 ;  /* 0x0000001f00237c02 */ /* 0x000fe20008000f00 */
[----:B------:R-:W-:Y:S01]  /*44d0*/  IMAD.MOV.U32 R26, RZ, RZ, R12 ;  /* 0x000000ffff1a7224 */ /* 0x000fe200078e000c */
[----:B------:R-:W-:Y:S06]  /*44e0*/  BRA `(.L_x_80) ;  /* 0x0000000c00287947 */ /* 0x000fec0003800000 */
.L_x_79:
[----:B------:R-:W-:Y:S01]  /*44f0*/  ISETP.NE.AND P0, PT, R38, 0x1, PT ;  /* 0x000000012600780c */ /* 0x000fe20003f05270 */
[----:B------:R-:W-:Y:S01]  /*4500*/  BSSY.RECONVERGENT B1, `(.L_x_81) ;  /* 0x0000047000017945 */ /* 0x000fe20003800200 */
[----:B------:R-:W-:Y:S02]  /*4510*/  IMAD.MOV.U32 R25, RZ, RZ, 0x2 ;  /* 0x00000002ff197424 */ /* 0x000fe400078e00ff */
[----:B------:R-:W-:Y:S02]  /*4520*/  IMAD.MOV.U32 R16, RZ, RZ, R6 ;  /* 0x000000ffff107224 */ /* 0x000fe400078e0006 */
[----:B------:R-:W-:-:S07]  /*4530*/  IMAD.MOV.U32 R24, RZ, RZ, R23 ;  /* 0x000000ffff187224 */ /* 0x000fce00078e0017 */
[----:B------:R-:W-:Y:S05]  /*4540*/  @!P0 BRA `(.L_x_82) ;  /* 0x0000000400088947 */ /* 0x000fea0003800000 */
[----:B------:R-:W-:-:S13]  /*4550*/  ISETP.NE.AND P0, PT, R38, 0x3, PT ;  /* 0x000000032600780c */ /* 0x000fda0003f05270 */
[----:B------:R-:W-:Y:S05]  /*4560*/  @!P0 BRA `(.L_x_83) ;  /* 0x0000000000208947 */ /* 0x000fea0003800000 */
[----:B------:R-:W-:-:S13]  /*4570*/  ISETP.NE.AND P0, PT, R38, 0x2, PT ;  /* 0x000000022600780c */ /* 0x000fda0003f05270 */
[----:B------:R-:W-:Y:S01]  /*4580*/  @!P0 MOV R25, 0x3 ;  /* 0x0000000300198802 */ /* 0x000fe20000000f00 */
[----:B------:R-:W-:Y:S02]  /*4590*/  @!P0 IMAD.MOV.U32 R24, RZ, RZ, R23 ;  /* 0x000000ffff188224 */ /* 0x000fe400078e0017 */
[----:B------:R-:W-:Y:S01]  /*45a0*/  @!P0 IMAD.MOV.U32 R16, RZ, RZ, R5 ;  /* 0x000000ffff108224 */ /* 0x000fe200078e0005 */
[----:B------:R-:W-:Y:S01]  /*45b0*/  @P0 MOV R16, R4 ;  /* 0x0000000400100202 */ /* 0x000fe20000000f00 */
[----:B------:R-:W-:Y:S02]  /*45c0*/  @P0 VIADD R25, R38, 0x1 ;  /* 0x0000000126190836 */ /* 0x000fe40000000000 */
[----:B------:R-:W-:Y:S01]  /*45d0*/  @P0 IMAD.MOV.U32 R24, RZ, RZ, R23 ;  /* 0x000000ffff180224 */ /* 0x000fe200078e0017 */
[----:B------:R-:W-:Y:S06]  /*45e0*/  BRA `(.L_x_82) ;  /* 0x0000000000e07947 */ /* 0x000fec0003800000 */
.L_x_83:
[----:B------:R-:W-:Y:S01]  /*45f0*/  VIADD R8, R8, 0x1 ;  /* 0x0000000108087836 */ /* 0x000fe20000000000 */
[----:B------:R-:W-:Y:S03]  /*4600*/  BSSY.RECONVERGENT B2, `(.L_x_84) ;  /* 0x000000c000027945 */ /* 0x000fe60003800200 */
[C---:B------:R-:W-:Y:S01]  /*4610*/  IMAD.WIDE.U32 R4, R8.reuse, -0x2daee0ad, RZ ;  /* 0xd2511f5308047825 */ /* 0x040fe200078e00ff */
[----:B------:R-:W-:-:S13]  /*4620*/  ISETP.NE.AND P0, PT, R8, RZ, PT ;  /* 0x000000ff0800720c */ /* 0x000fda0003f05270 */
[----:B------:R-:W-:Y:S05]  /*4630*/  @P0 BRA `(.L_x_85) ;  /* 0x0000000000200947 */ /* 0x000fea0003800000 */
[----:B------:R-:W-:-:S05]  /*4640*/  VIADD R7, R7, 0x1 ;  /* 0x0000000107077836 */ /* 0x000fca0000000000 */
[----:B------:R-:W-:-:S13]  /*4650*/  ISETP.NE.AND P0, PT, R7, RZ, PT ;  /* 0x000000ff0700720c */ /* 0x000fda0003f05270 */
[----:B------:R-:W-:Y:S02]  /*4660*/  @!P0 VIADD R2, R2, 0x1 ;  /* 0x0000000102028836 */ /* 0x000fe40000000000 */
[----:B------:R-:W-:Y:S02]  /*4670*/  @!P0 VIADD R6, R3, 0x1 ;  /* 0x0000000103068836 */ /* 0x000fe40000000000 */
[----:B------:R-:W-:Y:S01]  /*4680*/  @!P0 IMAD.MOV.U32 R7, RZ, RZ, RZ ;  /* 0x000000ffff078224 */ /* 0x000fe200078e00ff */
[----:B------:R-:W-:-:S13]  /*4690*/  ISETP.NE.AND P1, PT, R2, RZ, !P0 ;  /* 0x000000ff0200720c */ /* 0x000fda0004725270 */
[----:B------:R-:W-:-:S05]  /*46a0*/  @P1 IADD3 R6, PT, PT, R3, RZ, RZ ;  /* 0x000000ff03061210 */ /* 0x000fca0007ffe0ff */
[----:B------:R-:W-:-:S07]  /*46b0*/  @!P0 IMAD.MOV.U32 R3, RZ, RZ, R6 ;  /* 0x000000ffff038224 */ /* 0x000fce00078e0006 */
.L_x_85:
[----:B------:R-:W-:Y:S05]  /*46c0*/  BSYNC.RECONVERGENT B2 ;  /* 0x0000000000027941 */ /* 0x000fea0003800200 */
.L_x_84:
        /* <DEDUP_REMOVED lines=40> */
[----:B------:R-:W-:Y:S02]  /*4950*/  HFMA2 R25, -RZ, RZ, 0, 0 ;  /* 0x00000000ff197431 */ /* 0x000fe400000001ff */
[----:B------:R-:W-:-:S07]  /*4960*/  IMAD.MOV.U32 R16, RZ, RZ, R23 ;  /* 0x000000ffff107224 */ /* 0x000fce00078e0017 */
.L_x_82:
[----:B------:R-:W-:Y:S05]  /*4970*/  BSYNC.RECONVERGENT B1 ;  /* 0x0000000000017941 */ /* 0x000fea0003800200 */
.L_x_81:
[----:B------:R-:W0:Y:S01]  /*4980*/  I2F.F64.U32 R12, R16 ;  /* 0x00000010000c7312 */ /* 0x000e220000201800 */
[----:B------:R-:W-:Y:S01]  /*4990*/  IMAD.MOV.U32 R14, RZ, RZ, 0x0 ;  /* 0x00000000ff0e7424 */ /* 0x000fe200078e00ff */
[----:B------:R-:W-:Y:S01]  /*49a0*/  UMOV UR30, 0x54442d18 ;  /* 0x54442d18001e7882 */ /* 0x000fe20000000000 */
[----:B------:R-:W-:Y:S01]  /*49b0*/  IMAD.MOV.U32 R15, RZ, RZ, 0x3df00000 ;  /* 0x3df00000ff0f7424 */ /* 0x000fe200078e00ff */
[----:B------:R-:W-:Y:S01]  /*49c0*/  UMOV UR31, 0x401921fb ;  /* 0x401921fb001f7882 */ /* 0x000fe20000000000 */
[----:B------:R-:W-:Y:S01]  /*49d0*/  BSSY.RECONVERGENT B4, `(.L_x_86) ;  /* 0x0000022000047945 */ /* 0x000fe20003800200 */
[----:B------:R-:W-:Y:S01]  /*49e0*/  IMAD.MOV.U32 R46, RZ, RZ, 0x1 ;  /* 0x00000001ff2e7424 */ /* 0x000fe200078e00ff */
[----:B------:R-:W-:Y:S01]  /*49f0*/  MOV R45, R31 ;  /* 0x0000001f002d7202 */ /* 0x000fe20000000f00 */
[----:B------:R-:W-:Y:S01]  /*4a00*/  IMAD.MOV.U32 R44, RZ, RZ, R30 ;  /* 0x000000ffff2c7224 */ /* 0x000fe200078e001e */
        /* <DEDUP_REMOVED lines=28> */
.L_x_89:
[----:B------:R-:W-:Y:S05]  /*4bd0*/  BSYNC.RECONVERGENT B5 ;  /* 0x0000000000057941 */ /* 0x000fea0003800200 */
.L_x_88:
[----:B------:R-:W-:-:S07]  /*4be0*/  VIADD R46, R12, 0x1 ;  /* 0x000000010c2e7836 */ /* 0x000fce0000000000 */
.L_x_87:
[----:B------:R-:W-:Y:S05]  /*4bf0*/  BSYNC.RECONVERGENT B4 ;  /* 0x0000000000047941 */ /* 0x000fea0003800200 */
.L_x_86:
        /* <DEDUP_REMOVED lines=8> */
[----:B------:R-:W-:Y:S01]  /*4c80*/  DMUL R42, R44, R44 ;  /* 0x0000002c2c2a7228 */ /* 0x000fe20000000000 */
[----:B------:R-:W-:Y:S01]  /*4c90*/  MOV R41, 0x3da8ff83 ;  /* 0x3da8ff8300297802 */ /* 0x000fe20000000f00 */
[----:B------:R-:W-:Y:S01]  /*4ca0*/  BSSY.RECONVERGENT B4, `(.L_x_90) ;  /* 0x000002f000047945 */ /* 0x000fe20003800200 */
[----:B------:R-:W-:Y:S01]  /*4cb0*/  ISETP.NE.U32.AND P0, PT, R40, 0x1, PT ;  /* 0x000000012800780c */ /* 0x000fe20003f05070 */
[----:B------:R-:W-:-:S03]  /*4cc0*/  IMAD.MOV.U32 R40, RZ, RZ, 0x20fd8164 ;  /* 0x20fd8164ff287424 */ /* 0x000fc600078e00ff */
[----:B------:R-:W-:Y:S02]  /*4cd0*/  FSEL R41, -R41, 0.11223486810922622681, !P0 ;  /* 0x3de5db6529297808 */ /* 0x000fe40004000100 */
[----:B------:R-:W-:-:S06]  /*4ce0*/  FSEL R40, R40, -8.06006814911005101289e+34, !P0 ;  /* 0xf9785eba28287808 */ /* 0x000fcc0004000000 */
[----:B--2---:R-:W-:Y:S01]  /*4cf0*/  DFMA R12, R42, R40, R12 ;  /* 0x000000282a0c722b */ /* 0x004fe2000000000c */
[----:B------:R-:W-:Y:S02]  /*4d00*/  IMAD.MOV.U32 R40, RZ, RZ, R30 ;  /* 0x000000ffff287224 */ /* 0x000fe400078e001e */
[----:B------:R-:W-:-:S05]  /*4d10*/  IMAD.MOV.U32 R41, RZ, RZ, R31 ;  /* 0x000000ffff297224 */ /* 0x000fca00078e001f */
[----:B------:R-:W-:-:S08]  /*4d20*/  DFMA R12, R42, R12, R14 ;  /* 0x0000000c2a0c722b */ /* 0x000fd0000000000e */
[----:B---3--:R-:W-:-:S08]  /*4d30*/  DFMA R12, R42, R12, R16 ;  /* 0x0000000c2a0c722b */ /* 0x008fd00000000010 */
[----:B------:R-:W-:-:S08]  /*4d40*/  DFMA R12, R42, R12, R18 ;  /* 0x0000000c2a0c722b */ /* 0x000fd00000000012 */
[----:B----4-:R-:W-:-:S08]  /*4d50*/  DFMA R12, R42, R12, R20 ;  /* 0x0000000c2a0c722b */ /* 0x010fd00000000014 */
[----:B------:R-:W-:-:S08]  /*4d60*/  DFMA R12, R42, R12, R22 ;  /* 0x0000000c2a0c722b */ /* 0x000fd00000000016 */
[----:B------:R-:W-:Y:S02]  /*4d70*/  DFMA R14, R12, R44, R44 ;  /* 0x0000002c0c0e722b */ /* 0x000fe4000000002c */
[----:B------:R-:W-:Y:S01]  /*4d80*/  DFMA R12, R42, R12, 1 ;  /* 0x3ff000002a0c742b */ /* 0x000fe2000000000c */
[----:B------:R-:W-:-:S09]  /*4d90*/  IMAD.MOV.U32 R44, RZ, RZ, RZ ;  /* 0x000000ffff2c7224 */ /* 0x000fd200078e00ff */
[----:B------:R-:W-:Y:S02]  /*4da0*/  FSEL R14, R12, R14, !P0 ;  /* 0x0000000e0c0e7208 */ /* 0x000fe40004000000 */
[----:B------:R-:W-:Y:S02]  /*4db0*/  FSEL R15, R13, R15, !P0 ;  /* 0x0000000f0d0f7208 */ /* 0x000fe40004000000 */
[----:B------:R-:W-:-:S04]  /*4dc0*/  LOP3.LUT P0, RZ, R46, 0x2, RZ, 0xc0, !PT ;  /* 0x000000022eff7812 */ /* 0x000fc8000780c0ff */
        /* <DEDUP_REMOVED lines=22> */
[----:B------:R-:W-:Y:S02]  /*4f30*/  MOV R23, R39 ;  /* 0x0000002700177202 */ /* 0x000fe40000000f00 */
[----:B------:R-:W-:-:S07]  /*4f40*/  MOV R22, 0x4f60 ;  /* 0x00004f6000167802 */ /* 0x000fce0000000f00 */
[----:B------:R-:W-:Y:S05]  /*4f50*/  CALL.REL.NOINC `($_Z9vy_kerneliddddddddjdPjS_S_S_y$__internal_trig_reduction_slowpathd) ;  /* 0x00000028005c7944 */ /* 0x000fea0003c00000 */
[----:B------:R-:W-:Y:S02]  /*4f60*/  IMAD.MOV.U32 R44, RZ, RZ, R15 ;  /* 0x000000ffff2c7224 */ /* 0x000fe400078e000f */
[----:B------:R-:W-:Y:S02]  /*4f70*/  IMAD.MOV.U32 R40, RZ, RZ, R18 ;  /* 0x000000ffff287224 */ /* 0x000fe400078e0012 */
[----:B------:R-:W-:-:S07]  /*4f80*/  IMAD.MOV.U32 R41, RZ, RZ, R19 ;  /* 0x000000ffff297224 */ /* 0x000fce00078e0013 */
.L_x_91:
[----:B------:R-:W-:Y:S05]  /*4f90*/  BSYNC.RECONVERGENT B4 ;  /* 0x0000000000047941 */ /* 0x000fea0003800200 */
.L_x_90:
[----:B------:R-:W-:-:S05]  /*4fa0*/  IMAD.SHL.U32 R12, R44, 0x40, RZ ;  /* 0x000000402c0c7824 */ /* 0x000fca00078e00ff */
[----:B------:R-:W-:-:S04]  /*4fb0*/  LOP3.LUT R12, R12, 0x40, RZ, 0xc0, !PT ;  /* 0x000000400c0c7812 */ /* 0x000fc800078ec0ff */
[----:B------:R-:W-:-:S04]  /*4fc0*/  IADD3 R46, P0, PT, R12, UR26, RZ ;  /* 0x0000001a0c2e7c10 */ /* 0x000fc8000ff1e0ff */
[----:B------:R-:W-:-:S05]  /*4fd0*/  IADD3.X R47, PT, PT, RZ, UR27, RZ, P0, !PT ;  /* 0x0000001bff2f7c10 */ /* 0x000fca00087fe4ff */
[----:B------:R-:W2:Y:S04]  /*4fe0*/  LDG.E.128.CONSTANT R12, desc[UR6][R46.64] ;  /* 0x000000062e0c7981 */ /* 0x000ea8000c1e9d00 */
[----:B------:R-:W3:Y:S04]  /*4ff0*/  LDG.E.128.CONSTANT R16, desc[UR6][R46.64+0x10] ;  /* 0x000010062e107981 */ /* 0x000ee8000c1e9d00 */
[----:B------:R-:W4:Y:S01]  /*5000*/  LDG.E.128.CONSTANT R20, desc[UR6][R46.64+0x20] ;  /* 0x000020062e147981 */ /* 0x000f22000c1e9d00 */
[----:B------:R-:W-:Y:S01]  /*5010*/  LOP3.LUT R38, R44, 0x1, RZ, 0xc0, !PT ;  /* 0x000000012c267812 */ /* 0x000fe200078ec0ff */
[----:B------:R-:W-:Y:S01]  /*5020*/  IMAD.MOV.U32 R39, RZ, RZ, 0x3da8ff83 ;  /* 0x3da8ff83ff277424 */ /* 0x000fe200078e00ff */
[----:B------:R-:W-:-:S02]  /*5030*/  DMUL R42, R40, R40 ;  /* 0x00000028282a7228 */ /* 0x000fc40000000000 */
[----:B------:R-:W-:Y:S01]  /*5040*/  ISETP.NE.U32.AND P0, PT, R38, 0x1, PT ;  /* 0x000000012600780c */ /* 0x000fe20003f05070 */
[----:B------:R-:W-:-:S03]  /*5050*/  IMAD.MOV.U32 R38, RZ, RZ, 0x20fd8164 ;  /* 0x20fd8164ff267424 */ /* 0x000fc600078e00ff */
[----:B------:R-:W-:Y:S02]  /*5060*/  FSEL R39, -R39, 0.11223486810922622681, !P0 ;  /* 0x3de5db6527277808 */ /* 0x000fe40004000100 */
[----:B------:R-:W-:-:S06]  /*5070*/  FSEL R38, R38, -8.06006814911005101289e+34, !P0 ;  /* 0xf9785eba26267808 */ /* 0x000fcc0004000000 */
[----:B--2---:R-:W-:Y:S01]  /*5080*/  DFMA R12, R42, R38, R12 ;  /* 0x000000262a0c722b */ /* 0x004fe2000000000c */
[----:B------:R-:W-:-:S07]  /*5090*/  IMAD.MOV.U32 R38, RZ, RZ, R25 ;  /* 0x000000ffff267224 */ /* 0x000fce00078e0019 */
        /* <DEDUP_REMOVED lines=10> */
[----:B------:R-:W-:-:S04]  /*5140*/  LOP3.LUT P0, RZ, R44, 0x2, RZ, 0xc0, !PT ;  /* 0x000000022cff7812 */ /* 0x000fc8000780c0ff */
[----:B------:R-:W-:-:S10]  /*5150*/  DADD R12, RZ, -R14 ;  /* 0x00000000ff0c7229 */ /* 0x000fd4000000080e */
[----:B------:R-:W-:Y:S02]  /*5160*/  FSEL R12, R14, R12, !P0 ;  /* 0x0000000c0e0c7208 */ /* 0x000fe40004000000 */
[----:B------:R-:W-:-:S06]  /*5170*/  FSEL R13, R15, R13, !P0 ;  /* 0x0000000d0f0d7208 */ /* 0x000fcc0004000000 */
[----:B------:R-:W-:-:S11]  /*5180*/  DFMA R36, R32, R12, R36 ;  /* 0x0000000c2024722b */ /* 0x000fd60000000024 */
.L_x_80:
[----:B------:R-:W-:Y:S05]  /*5190*/  BSYNC.RECONVERGENT B3 ;  /* 0x0000000000037941 */ /* 0x000fea0003800200 */
.L_x_78:
[----:B------:R-:W-:-:S04]  /*51a0*/  MOV R13, UR34 ;  /* 0x00000022000d7c02 */ /* 0x000fc80008000f00 */
[----:B------:R-:W-:-:S13]  /*51b0*/  ISETP.GE.U32.AND P0, PT, R27, R13, PT ;  /* 0x0000000d1b00720c */ /* 0x000fda0003f06070 */
[----:B------:R-:W-:Y:S05]  /*51c0*/  @!P0 BRA `(.L_x_92) ;  /* 0xffffffe400dc8947 */ /* 0x000fea000383ffff */
.L_x_63:
[----:B0123--:R-:W-:Y:S05]  /*51d0*/  BSYNC.RECONVERGENT B0 ;  /* 0x0000000000007941 */ /* 0x00ffea0003800200 */
.L_x_62:
        /* <DEDUP_REMOVED lines=10> */
[----:B------:R-:W-:Y:S01]  /*5280*/  DMUL R30, RZ, +INF ;  /* 0x7ff00000ff1e7828 */ /* 0x000fe20000000000 */
[----:B------:R-:W-:Y:S01]  /*5290*/  IMAD.MOV.U32 R27, RZ, RZ, RZ ;  /* 0x000000ffff1b7224 */ /* 0x000fe200078e00ff */
[----:B------:R-:W5:Y:S01]  /*52a0*/  LDCU.64 UR32, c[0x0][0x3b8] ;  /* 0x00007700ff2077ac */ /* 0x000f620008000a00 */
[----:B------:R-:W-:Y:S02]  /*52b0*/  IMAD.MOV.U32 R39, RZ, RZ, R28 ;  /* 0x000000ffff277224 */ /* 0x000fe400078e001c */
[----:B----4-:R-:W-:Y:S01]  /*52c0*/  IMAD.U32 R36, RZ, RZ, UR30 ;  /* 0x0000001eff247e24 */ /* 0x010fe2000f8e00ff */
[----:B------:R-:W-:Y:S01]  /*52d0*/  MOV R37, UR31 ;  /* 0x0000001f00257c02 */ /* 0x000fe20008000f00 */
[----:B-----5:R-:W-:Y:S02]  /*52e0*/  IMAD.U32 R34, RZ, RZ, UR32 ;  /* 0x00000020ff227e24 */ /* 0x020fe4000f8e00ff */
[----:B------:R-:W-:-:S07]  /*52f0*/  IMAD.U32 R35, RZ, RZ, UR33 ;  /* 0x00000021ff237e24 */ /* 0x000fce000f8e00ff */
.L_x_123:
        /* <DEDUP_REMOVED lines=26> */
.L_x_98:
[----:B0123--:R-:W-:Y:S05]  /*54a0*/  BSYNC.RECONVERGENT B3 ;  /* 0x0000000000037941 */ /* 0x00ffea0003800200 */
.L_x_97:
[----:B------:R-:W0:Y:S01]  /*54b0*/  MUFU.RCP64H R15, R33 ;  /* 0x00000021000f7308 */ /* 0x000e220000001800 */
[----:B------:R-:W-:Y:S01]  /*54c0*/  IMAD.MOV.U32 R14, RZ, RZ, 0x1 ;  /* 0x00000001ff0e7424 */ /* 0x000fe200078e00ff */
[----:B------:R-:W-:Y:S01]  /*54d0*/  FSETP.GEU.AND P1, PT, |R37|, 6.5827683646048100446e-37, PT ;  /* 0x036000002500780b */ /* 0x000fe20003f2e200 */
[----:B------:R-:W-:Y:S01]  /*54e0*/  BSSY.RECONVERGENT B3, `(.L_x_99) ;  /* 0x0000016000037945 */ /* 0x000fe20003800200 */
[----:B------:R-:W-:Y:S01]  /*54f0*/  IMAD.MOV.U32 R34, RZ, RZ, R12 ;  /* 0x000000ffff227224 */ /* 0x000fe200078e000c */
[----:B------:R-:W-:Y:S02]  /*5500*/  MOV R35, R13 ;  /* 0x0000000d00237202 */ /* 0x000fe40000000f00 */
        /* <DEDUP_REMOVED lines=17> */
[----:B------:R-:W-:Y:S01]  /*5620*/  MOV R14, R12 ;  /* 0x0000000c000e7202 */ /* 0x000fe20000000f00 */
[----:B------:R-:W-:-:S07]  /*5630*/  IMAD.MOV.U32 R15, RZ, RZ, R13 ;  /* 0x000000ffff0f7224 */ /* 0x000fce00078e000d */
.L_x_100:
[----:B------:R-:W-:Y:S05]  /*5640*/  BSYNC.RECONVERGENT B3 ;  /* 0x0000000000037941 */ /* 0x000fea0003800200 */
.L_x_99:
[----:B------:R-:W-:Y:S02]  /*5650*/  IMAD.MOV.U32 R36, RZ, RZ, R14 ;  /* 0x000000ffff247224 */ /* 0x000fe400078e000e */
[----:B------:R-:W-:-:S07]  /*5660*/  IMAD.MOV.U32 R37, RZ, RZ, R15 ;  /* 0x000000ffff257224 */ /* 0x000fce00078e000f */
.L_x_96:
[----:B0123--:R-:W-:Y:S05]  /*5670*/  BSYNC.RECONVERGENT B2 ;  /* 0x0000000000027941 */ /* 0x00ffea0003800200 */
.L_x_95:
        /* <DEDUP_REMOVED lines=45> */
[----:B------:R-:W-:Y:S02]  /*5950*/  FSEL R21, R18, R19, P0 ;  /* 0x0000001312157208 */ /* 0x000fe40000000000 */
[----:B------:R-:W-:-:S04]  /*5960*/  MOV R14, R17 ;  /* 0x00000011000e7202 */ /* 0x000fc80000000f00 */
[----:B------:R-:W-:-:S05]  /*5970*/  @P1 LOP3.LUT R21, R19, 0x80000, RZ, 0xfc, !PT ;  /* 0x0008000013151812 */ /* 0x000fca00078efcff */
[----:B------:R-:W-:-:S04]  /*5980*/  IMAD.MOV.U32 R13, RZ, RZ, R21 ;  /* 0x000000ffff0d7224 */ /* 0x000fc800078e0015 */
[----:B------:R-:W-:Y:S02]  /*5990*/  IMAD.MOV.U32 R15, RZ, RZ, R13 ;  /* 0x000000ffff0f7224 */ /* 0x000fe400078e000d */
[----:B------:R-:W-:Y:S01]  /*59a0*/  DSETP.MIN.AND P0, P1, R16, R12, PT ;  /* 0x0000000c1000722a */ /* 0x000fe20003900000 */
[----:B------:R-:W-:-:S05]  /*59b0*/  MOV R17, 0x3fd80000 ;  /* 0x3fd8000000117802 */ /* 0x000fca0000000f00 */
[----:B------:R-:W-:Y:S02]  /*59c0*/  FSEL R19, R14, R15, P0 ;  /* 0x0000000f0e137208 */ /* 0x000fe40000000000 */
[----:B------:R-:W-:Y:S01]  /*59d0*/  SEL R14, R16, R12, P0 ;  /* 0x0000000c100e7207 */ /* 0x000fe20000000000 */
[----:B------:R-:W-:-:S05]  /*59e0*/  IMAD.MOV.U32 R16, RZ, RZ, 0x0 ;  /* 0x00000000ff107424 */ /* 0x000fca00078e00ff */
[----:B------:R-:W-:-:S05]  /*59f0*/  @P1 LOP3.LUT R19, R15, 0x80000, RZ, 0xfc, !PT ;  /* 0x000800000f131812 */ /* 0x000fca00078efcff */
[----:B------:R-:W-:-:S04]  /*5a00*/  IMAD.MOV.U32 R15, RZ, RZ, R19 ;  /* 0x000000ffff0f7224 */ /* 0x000fc800078e0013 */
        /* <DEDUP_REMOVED lines=15> */
[----:B------:R-:W-:Y:S01]  /*5b00*/  MOV R16, 0x5b40 ;  /* 0x00005b4000107802 */ /* 0x000fe20000000f00 */
[----:B------:R-:W-:Y:S01]  /*5b10*/  IMAD.MOV.U32 R17, RZ, RZ, R15 ;  /* 0x000000ffff117224 */ /* 0x000fe200078e000f */
[----:B------:R-:W-:-:S07]  /*5b20*/  MOV R15, R21 ;  /* 0x00000015000f7202 */ /* 0x000fce0000000f00 */
[----:B------:R-:W-:Y:S05]  /*5b30*/  CALL.REL.NOINC `($__internal_1_$__cuda_sm20_dsqrt_rn_f64_mediumpath_v1) ;  /* 0x0000001800bc7944 */ /* 0x000fea0003c00000 */
[----:B------:R-:W-:Y:S02]  /*5b40*/  IMAD.MOV.U32 R32, RZ, RZ, R12 ;  /* 0x000000ffff207224 */ /* 0x000fe400078e000c */
[----:B------:R-:W-:-:S07]  /*5b50*/  IMAD.MOV.U32 R33, RZ, RZ, R13 ;  /* 0x000000ffff217224 */ /* 0x000fce00078e000d */
.L_x_105:
[----:B------:R-:W-:Y:S05]  /*5b60*/  BSYNC.RECONVERGENT B4 ;  /* 0x0000000000047941 */ /* 0x000fea0003800200 */
.L_x_104:
[----:B------:R-:W-:Y:S05]  /*5b70*/  BRA `(.L_x_106) ;  /* 0x0000000000707947 */ /* 0x000fea0003800000 */
.L_x_103:
[----:B------:R-:W-:Y:S05]  /*5b80*/  BSYNC.RELIABLE B3 ;  /* 0x0000000000037941 */ /* 0x000fea0003800100 */
.L_x_102:
        /* <DEDUP_REMOVED lines=25> */
.L_x_108:
[----:B------:R-:W-:Y:S05]  /*5d20*/  BSYNC.RECONVERGENT B3 ;  /* 0x0000000000037941 */ /* 0x000fea0003800200 */
.L_x_107:
[----:B------:R-:W-:-:S11]  /*5d30*/  DADD R32, -R16, 1 ;  /* 0x3ff0000010207429 */ /* 0x000fd60000000100 */
.L_x_106:
[----:B------:R-:W-:Y:S05]  /*5d40*/  BSYNC.RECONVERGENT B2 ;  /* 0x0000000000027941 */ /* 0x000fea0003800200 */
.L_x_101:
[----:B------:R-:W-:Y:S01]  /*5d50*/  DSETP.GEU.AND P0, PT, R32, UR24, PT ;  /* 0x0000001820007e2a */ /* 0x000fe2000bf0e000 */
[----:B------:R-:W-:-:S13]  /*5d60*/  BSSY.RECONVERGENT B3, `(.L_x_109) ;  /* 0x00000dd000037945 */ /* 0x000fda0003800200 */
[----:B------:R-:W-:Y:S05]  /*5d70*/  @P0 BRA `(.L_x_110) ;  /* 0x0000000000440947 */ /* 0x000fea0003800000 */
[----:B------:R-:W-:Y:S01]  /*5d80*/  UMOV UR30, 0x9999999a ;  /* 0x9999999a001e7882 */ /* 0x000fe20000000000 */
[----:B------:R-:W-:Y:S01]  /*5d90*/  UMOV UR31, 0x3fb99999 ;  /* 0x3fb99999001f7882 */ /* 0x000fe20000000000 */
[----:B------:R-:W-:Y:S01]  /*5da0*/  UMOV UR32, 0x9999999a ;  /* 0x9999999a00207882 */ /* 0x000fe20000000000 */
[----:B------:R-:W-:Y:S01]  /*5db0*/  DSETP.GT.AND P0, PT, R36, UR30, PT ;  /* 0x0000001e24007e2a */ /* 0x000fe2000bf04000 */
[----:B------:R-:W-:Y:S01]  /*5dc0*/  UMOV UR33, 0x3fb99999 ;  /* 0x3fb9999900217882 */ /* 0x000fe20000000000 */
[----:B------:R-:W0:Y:S01]  /*5dd0*/  LDCU.64 UR34, c[0x0][0x3c0] ;  /* 0x00007800ff2277ac */ /* 0x000e220008000a00 */
[----:B------:R-:W-:Y:S02]  /*5de0*/  VIADD R12, R27, 0x1 ;  /* 0x000000011b0c7836 */ /* 0x000fe40000000000 */
[----:B------:R-:W-:Y:S01]  /*5df0*/  IMAD.IADD R39, R10, 0x1, R39 ;  /* 0x000000010a277824 */ /* 0x000fe200078e0227 */
[----:B------:R-:W-:Y:S01]  /*5e00*/  DSETP.GT.AND P0, PT, R34, -UR32, P0 ;  /* 0x8000002022007e2a */ /* 0x000fe20008704000 */
[----:B------:R-:W1:-:S13]  /*5e10*/  LDCU.64 UR30, c[0x0][0x3b8] ;  /* 0x00007700ff1e77ac */ /* 0x000e5a0008000a00 */
[----:B------:R-:W-:Y:S01]  /*5e20*/  @!P0 IADD3 R12, PT, PT, R27, RZ, RZ ;  /* 0x000000ff1b0c8210 */ /* 0x000fe20007ffe0ff */
[----:B0-----:R-:W-:Y:S02]  /*5e30*/  IMAD.U32 R36, RZ, RZ, UR34 ;  /* 0x00000022ff247e24 */ /* 0x001fe4000f8e00ff */
[----:B------:R-:W-:Y:S02]  /*5e40*/  IMAD.U32 R37, RZ, RZ, UR35 ;  /* 0x00000023ff257e24 */ /* 0x000fe4000f8e00ff */
[----:B-1----:R-:W-:Y:S01]  /*5e50*/  IMAD.U32 R34, RZ, RZ, UR30 ;  /* 0x0000001eff227e24 */ /* 0x002fe2000f8e00ff */
[----:B------:R-:W-:Y:S01]  /*5e60*/  MOV R35, UR31 ;  /* 0x0000001f00237c02 */ /* 0x000fe20008000f00 */
[----:B------:R-:W-:Y:S01]  /*5e70*/  IMAD.MOV.U32 R27, RZ, RZ, R12 ;  /* 0x000000ffff1b7224 */ /* 0x000fe200078e000c */
[----:B------:R-:W-:Y:S06]  /*5e80*/  BRA `(.L_x_111) ;  /* 0x0000000c00287947 */ /* 0x000fec0003800000 */
.L_x_110:
        /* <DEDUP_REMOVED lines=10> */
[--C-:B------:R-:W-:Y:S02]  /*5f30*/  @!P0 IMAD.MOV.U32 R40, RZ, RZ, R24.reuse ;  /* 0x000000ffff288224 */ /* 0x100fe400078e0018 */
[----:B------:R-:W-:Y:S01]  /*5f40*/  @!P0 IMAD.MOV.U32 R16, RZ, RZ, R5 ;  /* 0x000000ffff108224 */ /* 0x000fe200078e0005 */
[----:B------:R-:W-:Y:S01]  /*5f50*/  @P0 MOV R16, R4 ;  /* 0x0000000400100202 */ /* 0x000fe20000000f00 */
[----:B------:R-:W-:Y:S02]  /*5f60*/  @P0 VIADD R38, R25, 0x1 ;  /* 0x0000000119260836 */ /* 0x000fe40000000000 */
[----:B------:R-:W-:Y:S01]  /*5f70*/  @P0 IMAD.MOV.U32 R40, RZ, RZ, R24 ;  /* 0x000000ffff280224 */ /* 0x000fe200078e0018 */
[----:B------:R-:W-:Y:S06]  /*5f80*/  BRA `(.L_x_113) ;  /* 0x0000000000e07947 */ /* 0x000fec0003800000 */
.L_x_114:
        /* <DEDUP_REMOVED lines=13> */
.L_x_116:
[----:B------:R-:W-:Y:S05]  /*6060*/  BSYNC.RECONVERGENT B2 ;  /* 0x0000000000027941 */ /* 0x000fea0003800200 */
.L_x_115:
[----:B------:R-:W-:Y:S01]  /*6070*/  IMAD.WIDE.U32 R14, R2, -0x326172a9, RZ ;  /* 0xcd9e8d57020e7825 */ /* 0x000fe200078e00ff */
[----:B------:R-:W-:-:S03]  /*6080*/  LOP3.LUT R4, R3, UR29, R13, 0x96, !PT ;  /* 0x0000001d03047c12 */ /* 0x000fc6000f8e960d */
[----:B------:R-:W-:Y:S01]  /*6090*/  HFMA2 R38, -RZ, RZ, 0, 0 ;  /* 0x00000000ff267431 */ /* 0x000fe200000001ff */
        /* <DEDUP_REMOVED lines=38> */
[----:B------:R-:W-:-:S07]  /*6300*/  IMAD.MOV.U32 R16, RZ, RZ, R24 ;  /* 0x000000ffff107224 */ /* 0x000fce00078e0018 */
.L_x_113:
[----:B------:R-:W-:Y:S05]  /*6310*/  BSYNC.RECONVERGENT B1 ;  /* 0x0000000000017941 */ /* 0x000fea0003800200 */
.L_x_112:
        /* <DEDUP_REMOVED lines=37> */
.L_x_120:
[----:B------:R-:W-:Y:S05]  /*6570*/  BSYNC.RECONVERGENT B5 ;  /* 0x0000000000057941 */ /* 0x000fea0003800200 */
.L_x_119:
[----:B------:R-:W-:-:S07]  /*6580*/  VIADD R41, R12, 0x1 ;  /* 0x000000010c297836 */ /* 0x000fce0000000000 */
.L_x_118:
[----:B------:R-:W-:Y:S05]  /*6590*/  BSYNC.RECONVERGENT B4 ;  /* 0x0000000000047941 */ /* 0x000fea0003800200 */
.L_x_117:
[----:B------:R-:W-:-:S05]  /*65a0*/  IMAD.SHL.U32 R12, R41, 0x40, RZ ;  /* 0x00000040290c7824 */ /* 0x000fca00078e00ff */
[----:B------:R-:W-:-:S04]  /*65b0*/  LOP3.LUT R12, R12, 0x40, RZ, 0xc0, !PT ;  /* 0x000000400c0c7812 */ /* 0x000fc800078ec0ff */
[----:B------:R-:W-:-:S05]  /*65c0*/  IADD3 R46, P0, PT, R12, UR26, RZ ;  /* 0x0000001a0c2e7c10 */ /* 0x000fca000ff1e0ff */
[----:B------:R-:W-:-:S05]  /*65d0*/  IMAD.X R47, RZ, RZ, UR27, P0 ;  /* 0x0000001bff2f7e24 */ /* 0x000fca00080e06ff */
[----:B------:R-:W2:Y:S01]  /*65e0*/  LDG.E.128.CONSTANT R12, desc[UR6][R46.64] ;  /* 0x000000062e0c7981 */ /* 0x000ea2000c1e9d00 */
[----:B------:R-:W-:Y:S01]  /*65f0*/  LOP3.LUT R16, R41, 0x1, RZ, 0xc0, !PT ;  /* 0x0000000129107812 */ /* 0x000fe200078ec0ff */
[----:B------:R-:W-:Y:S01]  /*6600*/  IMAD.MOV.U32 R17, RZ, RZ, 0x20fd8164 ;  /* 0x20fd8164ff117424 */ /* 0x000fe200078e00ff */
[----:B------:R-:W-:Y:S01]  /*6610*/  MOV R18, 0x3da8ff83 ;  /* 0x3da8ff8300127802 */ /* 0x000fe20000000f00 */
[----:B------:R-:W-:Y:S01]  /*6620*/  DMUL R42, R44, R44 ;  /* 0x0000002c2c2a7228 */ /* 0x000fe20000000000 */
[----:B------:R-:W-:Y:S01]  /*6630*/  ISETP.NE.U32.AND P0, PT, R16, 0x1, PT ;  /* 0x000000011000780c */ /* 0x000fe20003f05070 */
[----:B------:R-:W3:Y:S03]  /*6640*/  LDG.E.128.CONSTANT R20, desc[UR6][R46.64+0x20] ;  /* 0x000020062e147981 */ /* 0x000ee6000c1e9d00 */
[----:B------:R-:W-:Y:S02]  /*6650*/  FSEL R16, R17, -8.06006814911005101289e+34, !P0 ;  /* 0xf9785eba11107808 */ /* 0x000fe40004000000 */
[----:B------:R-:W-:-:S06]  /*6660*/  FSEL R17, -R18, 0.11223486810922622681, !P0 ;  /* 0x3de5db6512117808 */ /* 0x000fcc0004000100 */
[C---:B--2---:R-:W-:Y:S01]  /*6670*/  DFMA R12, R42.reuse, R16, R12 ;  /* 0x000000102a0c722b */ /* 0x044fe2000000000c */
[----:B------:R-:W2:Y:S07]  /*6680*/  LDG.E.128.CONSTANT R16, desc[UR6][R46.64+0x10] ;  /* 0x000010062e107981 */ /* 0x000eae000c1e9d00 */
[C---:B------:R-:W-:Y:S01]  /*6690*/  DFMA R12, R42.reuse, R12, R14 ;  /* 0x0000000c2a0c722b */ /* 0x040fe2000000000e */
[----:B------:R-:W-:Y:S07]  /*66a0*/  BSSY.RECONVERGENT B4, `(.L_x_121) ;  /* 0x0000029000047945 */ /* 0x000fee0003800200 */
[----:B--2---:R-:W-:-:S08]  /*66b0*/  DFMA R12, R42, R12, R16 ;  /* 0x0000000c2a0c722b */ /* 0x004fd00000000010 */
[----:B------:R-:W-:-:S08]  /*66c0*/  DFMA R12, R42, R12, R18 ;  /* 0x0000000c2a0c722b */ /* 0x000fd00000000012 */
[----:B---3--:R-:W-:-:S08]  /*66d0*/  DFMA R12, R42, R12, R20 ;  /* 0x0000000c2a0c722b */ /* 0x008fd00000000014 */
[----:B------:R-:W-:-:S08]  /*66e0*/  DFMA R12, R42, R12, R22 ;  /* 0x0000000c2a0c722b */ /* 0x000fd00000000016 */
[----:B------:R-:W-:Y:S02]  /*66f0*/  DFMA R14, R12, R44, R44 ;  /* 0x0000002c0c0e722b */ /* 0x000fe4000000002c */
[----:B------:R-:W-:-:S10]  /*6700*/  DFMA R12, R42, R12, 1 ;  /* 0x3ff000002a0c742b */ /* 0x000fd4000000000c */
[----:B------:R-:W-:Y:S02]  /*6710*/  FSEL R14, R12, R14, !P0 ;  /* 0x0000000e0c0e7208 */ /* 0x000fe40004000000 */
[----:B------:R-:W-:-:S06]  /*6720*/  FSEL R15, R13, R15, !P0 ;  /* 0x0000000f0d0f7208 */ /* 0x000fcc0004000000 */
[----:B------:R-:W-:Y:S01]  /*6730*/  DADD R12, RZ, -R14 ;  /* 0x00000000ff0c7229 */ /* 0x000fe2000000080e */
[----:B------:R-:W-:Y:S01]  /*6740*/  LOP3.LUT P0, RZ, R41, 0x2, RZ, 0xc0, !PT ;  /* 0x0000000229ff7812 */ /* 0x000fe2000780c0ff */
[----:B------:R-:W-:-:S08]  /*6750*/  IMAD.MOV.U32 R41, RZ, RZ, RZ ;  /* 0x000000ffff297224 */ /* 0x000fd000078e00ff */
[----:B------:R-:W-:Y:S02]  /*6760*/  FSEL R12, R14, R12, !P0 ;  /* 0x0000000c0e0c7208 */ /* 0x000fe40004000000 */
[----:B------:R-:W-:Y:S01]  /*6770*/  FSEL R13, R15, R13, !P0 ;  /* 0x0000000d0f0d7208 */ /* 0x000fe20004000000 */
[----:B------:R-:W-:Y:S02]  /*6780*/  IMAD.MOV.U32 R42, RZ, RZ, R30 ;  /* 0x000000ffff2a7224 */ /* 0x000fe400078e001e */
[----:B------:R-:W-:-:S03]  /*6790*/  IMAD.MOV.U32 R43, RZ, RZ, R31 ;  /* 0x000000ffff2b7224 */ /* 0x000fc600078e001f */
        /* <DEDUP_REMOVED lines=25> */
.L_x_122:
[----:B------:R-:W-:Y:S05]  /*6930*/  BSYNC.RECONVERGENT B4 ;  /* 0x0000000000047941 */ /* 0x000fea0003800200 */
.L_x_121:
        /* <DEDUP_REMOVED lines=31> */
.L_x_111:
[----:B------:R-:W-:Y:S05]  /*6b30*/  BSYNC.RECONVERGENT B3 ;  /* 0x0000000000037941 */ /* 0x000fea0003800200 */
.L_x_109:
[----:B------:R-:W-:-:S13]  /*6b40*/  ISETP.GE.U32.AND P0, PT, R39, UR36, PT ;  /* 0x0000002427007c0c */ /* 0x000fda000bf06070 */
[----:B------:R-:W-:Y:S05]  /*6b50*/  @!P0 BRA `(.L_x_123) ;  /* 0xffffffe400e88947 */ /* 0x000fea000383ffff */
.L_x_94:
[----:B0123--:R-:W-:Y:S05]  /*6b60*/  BSYNC.RECONVERGENT B0 ;  /* 0x0000000000007941 */ /* 0x00ffea0003800200 */
.L_x_93:
[----:B------:R-:W-:Y:S05]  /*6b70*/  WARPSYNC.ALL ;  /* 0x0000000000007948 */ /* 0x000fea0003800000 */
[----:B------:R-:W0:Y:S01]  /*6b80*/  S2R R3, SR_CgaCtaId ;  /* 0x0000000000037919 */ /* 0x000e220000008800 */
[----:B------:R-:W-:Y:S01]  /*6b90*/  MOV R2, 0x400 ;  /* 0x0000040000027802 */ /* 0x000fe20000000f00 */
[----:B------:R-:W-:Y:S01]  /*6ba0*/  IMAD.MOV.U32 R13, RZ, RZ, R10 ;  /* 0x000000ffff0d7224 */ /* 0x000fe200078e000a */
[----:B------:R-:W-:Y:S02]  /*6bb0*/  ISETP.GE.U32.AND P0, PT, R10, 0x2, PT ;  /* 0x000000020a00780c */ /* 0x000fe40003f06070 */
[----:B------:R-:W-:-:S02]  /*6bc0*/  MOV R15, R10 ;  /* 0x0000000a000f7202 */ /* 0x000fc40000000f00 */
[----:B0-----:R-:W-:-:S04]  /*6bd0*/  LEA R3, R3, R2, 0x18 ;  /* 0x0000000203037211 */ /* 0x001fc800078ec0ff */
[----:B------:R-:W-:Y:S01]  /*6be0*/  LEA R14, R10, R3, 0x2 ;  /* 0x000000030a0e7211 */ /* 0x000fe200078e10ff */
[----:B------:R-:W-:-:S04]  /*6bf0*/  IMAD R3, R28, 0x4, R3 ;  /* 0x000000041c037824 */ /* 0x000fc800078e0203 */
[----:B------:R-:W-:Y:S01]  /*6c00*/  IMAD R17, R28, 0x4, R14 ;  /* 0x000000041c117824 */ /* 0x000fe200078e020e */
[----:B------:R0:W-:Y:S01]  /*6c10*/  STS [R3], R9 ;  /* 0x0000000903007388 */ /* 0x0001e20000000800 */
[C---:B------:R-:W-:Y:S02]  /*6c20*/  IMAD R19, R10.reuse, 0x8, R3 ;  /* 0x000000080a137824 */ /* 0x040fe400078e0203 */
[----:B------:R-:W-:Y:S01]  /*6c30*/  IMAD R16, R10, 0x8, R17 ;  /* 0x000000080a107824 */ /* 0x000fe200078e0211 */
[----:B------:R0:W-:Y:S04]  /*6c40*/  STS [R17], R11 ;  /* 0x0000000b11007388 */ /* 0x0001e80000000800 */
[----:B------:R0:W-:Y:S04]  /*6c50*/  STS [R19], R26 ;  /* 0x0000001a13007388 */ /* 0x0001e80000000800 */
[----:B------:R0:W-:Y:S01]  /*6c60*/  STS [R16], R27 ;  /* 0x0000001b10007388 */ /* 0x0001e20000000800 */
[----:B------:R-:W-:Y:S06]  /*6c70*/  BAR.SYNC.DEFER_BLOCKING 0x0 ;  /* 0x0000000000007b1d */ /* 0x000fec0000010000 */
[----:B------:R-:W-:Y:S05]  /*6c80*/  @!P0 BRA `(.L_x_124) ;  /* 0x00000000007c8947 */ /* 0x000fea0003800000 */
[--C-:B------:R-:W-:Y:S02]  /*6c90*/  IMAD.MOV.U32 R12, RZ, RZ, R10.reuse ;  /* 0x000000ffff0c7224 */ /* 0x100fe400078e000a */
[----:B0-----:R-:W-:-:S07]  /*6ca0*/  IMAD.MOV.U32 R11, RZ, RZ, R10 ;  /* 0x000000ffff0b7224 */ /* 0x001fce00078e000a */
.L_x_127:
[----:B------:R-:W-:Y:S01]  /*6cb0*/  SHF.R.U32.HI R18, RZ, 0x1, R10 ;  /* 0x00000001ff127819 */ /* 0x000fe2000001160a */
[----:B------:R-:W-:Y:S03]  /*6cc0*/  BSSY.RECONVERGENT B0, `(.L_x_125) ;  /* 0x0000017000007945 */ /* 0x000fe60003800200 */
[----:B------:R-:W-:-:S13]  /*6cd0*/  ISETP.GE.U32.AND P0, PT, R28, R18, PT ;  /* 0x000000121c00720c */ /* 0x000fda0003f06070 */
[----:B0-----:R-:W-:Y:S05]  /*6ce0*/  @P0 BRA `(.L_x_126) ;  /* 0x0000000000500947 */ /* 0x001fea0003800000 */
[----:B------:R-:W-:Y:S01]  /*6cf0*/  IMAD R2, R18, 0x4, R3 ;  /* 0x0000000412027824 */ /* 0x000fe200078e0203 */
[----:B------:R-:W-:Y:S04]  /*6d00*/  LDS R5, [R3] ;  /* 0x0000000003057984 */ /* 0x000fe80000000800 */
[----:B------:R-:W0:Y:S02]  /*6d10*/  LDS R4, [R2] ;  /* 0x0000000002047984 */ /* 0x000e240000000800 */
[----:B0-----:R-:W-:Y:S01]  /*6d20*/  IADD3 R4, PT, PT, R4, R5, RZ ;  /* 0x0000000504047210 */ /* 0x001fe20007ffe0ff */
[----:B------:R-:W-:-:S04]  /*6d30*/  IMAD R5, R18, 0x4, R17 ;  /* 0x0000000412057824 */ /* 0x000fc800078e0211 */
[----:B------:R-:W-:Y:S04]  /*6d40*/  STS [R3], R4 ;  /* 0x0000000403007388 */ /* 0x000fe80000000800 */
[----:B------:R-:W-:Y:S04]  /*6d50*/  LDS R7, [R17] ;  /* 0x0000000011077984 */ /* 0x000fe80000000800 */
[----:B------:R-:W0:Y:S02]  /*6d60*/  LDS R6, [R5] ;  /* 0x0000000005067984 */ /* 0x000e240000000800 */
[----:B0-----:R-:W-:-:S02]  /*6d70*/  IMAD.IADD R6, R6, 0x1, R7 ;  /* 0x0000000106067824 */ /* 0x001fc400078e0207 */
[----:B------:R-:W-:Y:S01]  /*6d80*/  IMAD R7, R11, 0x8, R2 ;  /* 0x000000080b077824 */ /* 0x000fe200078e0202 */
[----:B------:R-:W-:Y:S02]  /*6d90*/  LEA R2, R12, R5, 0x3 ;  /* 0x000000050c027211 */ /* 0x000fe400078e18ff */
[----:B------:R-:W-:Y:S04]  /*6da0*/  STS [R17], R6 ;  /* 0x0000000611007388 */ /* 0x000fe80000000800 */
[----:B------:R-:W-:Y:S04]  /*6db0*/  LDS R7, [R7] ;  /* 0x0000000007077984 */ /* 0x000fe80000000800 */
[----:B------:R-:W0:Y:S02]  /*6dc0*/  LDS R8, [R19] ;  /* 0x0000000013087984 */ /* 0x000e240000000800 */
[----:B0-----:R-:W-:-:S05]  /*6dd0*/  IMAD.IADD R8, R7, 0x1, R8 ;  /* 0x0000000107087824 */ /* 0x001fca00078e0208 */
[----:B------:R-:W-:Y:S04]  /*6de0*/  STS [R19], R8 ;  /* 0x0000000813007388 */ /* 0x000fe80000000800 */
[----:B------:R-:W-:Y:S04]  /*6df0*/  LDS R2, [R2] ;  /* 0x0000000002027984 */ /* 0x000fe80000000800 */
[----:B------:R-:W0:Y:S02]  /*6e00*/  LDS R9, [R16] ;  /* 0x0000000010097984 */ /* 0x000e240000000800 */
[----:B0-----:R-:W-:-:S05]  /*6e10*/  IMAD.IADD R9, R2, 0x1, R9 ;  /* 0x0000000102097824 */ /* 0x001fca00078e0209 */
[----:B------:R0:W-:Y:S02]  /*6e20*/  STS [R16], R9 ;  /* 0x0000000910007388 */ /* 0x0001e40000000800 */
.L_x_126:
[----:B------:R-:W-:Y:S05]  /*6e30*/  BSYNC.RECONVERGENT B0 ;  /* 0x0000000000007941 */ /* 0x000fea0003800200 */
.L_x_125:
[----:B------:R-:W-:Y:S01]  /*6e40*/  BAR.SYNC.DEFER_BLOCKING 0x0 ;  /* 0x0000000000007b1d */ /* 0x000fe20000010000 */
[----:B------:R-:W-:Y:S01]  /*6e50*/  ISETP.GT.U32.AND P0, PT, R10, 0x3, PT ;  /* 0x000000030a00780c */ /* 0x000fe20003f04070 */
[----:B------:R-:W-:-:S12]  /*6e60*/  IMAD.MOV.U32 R10, RZ, RZ, R18 ;  /* 0x000000ffff0a7224 */ /* 0x000fd800078e0012 */
[----:B------:R-:W-:Y:S05]  /*6e70*/  @P0 BRA `(.L_x_127) ;  /* 0xfffffffc008c0947 */ /* 0x000fea000383ffff */
.L_x_124:
[----:B------:R-:W-:-:S13]  /*6e80*/  ISETP.NE.AND P0, PT, R28, RZ, PT ;  /* 0x000000ff1c00720c */ /* 0x000fda0003f05270 */
[----:B------:R-:W-:Y:S05]  /*6e90*/  @P0 EXIT ;  /* 0x000000000000094d */ /* 0x000fea0003800000 */
[----:B------:R-:W1:Y:S01]  /*6ea0*/  S2UR UR5, SR_CgaCtaId ;  /* 0x00000000000579c3 */ /* 0x000e620000008800 */
[----:B------:R-:W-:Y:S01]  /*6eb0*/  UMOV UR4, 0x400 ;  /* 0x0000040000047882 */ /* 0x000fe20000000000 */
[----:B------:R-:W-:Y:S02]  /*6ec0*/  IMAD R10, R13, 0x4, R14 ;  /* 0x000000040d0a7824 */ /* 0x000fe400078e020e */
[----:B------:R-:W-:Y:S02]  /*6ed0*/  LDS R13, [R14] ;  /* 0x000000000e0d7984 */ /* 0x000fe40000000800 */
[----:B------:R-:W-:Y:S02]  /*6ee0*/  IMAD R12, R15, 0x4, R10 ;  /* 0x000000040f0c7824 */ /* 0x000fe400078e020a */
[----:B------:R-:W-:Y:S01]  /*6ef0*/  LDS R15, [R10] ;  /* 0x000000000a0f7984 */ /* 0x000fe20000000800 */
[----:B0-----:R-:W0:Y:S03]  /*6f00*/  LDC.64 R2, c[0x0][0x3d8] ;  /* 0x0000f600ff027b82 */ /* 0x001e260000000a00 */
[----:B------:R-:W-:Y:S05]  /*6f10*/  LDS R17, [R12] ;  /* 0x000000000c117984 */ /* 0x000fea0000000800 */
[----:B------:R-:W2:Y:S01]  /*6f20*/  LDC.64 R4, c[0x0][0x3e0] ;  /* 0x0000f800ff047b82 */ /* 0x000ea20000000a00 */
[----:B-1----:R-:W-:-:S07]  /*6f30*/  ULEA UR4, UR5, UR4, 0x18 ;  /* 0x0000000405047291 */ /* 0x002fce000f8ec0ff */
[----:B------:R-:W1:Y:S02]  /*6f40*/  LDC.64 R6, c[0x0][0x3e8] ;  /* 0x0000fa00ff067b82 */ /* 0x000e640000000a00 */
[----:B------:R-:W3:Y:S06]  /*6f50*/  LDS R11, [UR4] ;  /* 0x00000004ff0b7984 */ /* 0x000eec0008000800 */
[----:B------:R-:W4:Y:S01]  /*6f60*/  LDC.64 R8, c[0x0][0x3f0] ;  /* 0x0000fc00ff087b82 */ /* 0x000f220000000a00 */
[----:B0-----:R-:W-:-:S04]  /*6f70*/  IMAD.WIDE.U32 R2, R0, 0x4, R2 ;  /* 0x0000000400027825 */ /* 0x001fc800078e0002 */
[----:B--2---:R-:W-:-:S04]  /*6f80*/  IMAD.WIDE.U32 R4, R0, 0x4, R4 ;  /* 0x0000000400047825 */ /* 0x004fc800078e0004 */
[----:B-1----:R-:W-:-:S04]  /*6f90*/  IMAD.WIDE.U32 R6, R0, 0x4, R6 ;  /* 0x0000000400067825 */ /* 0x002fc800078e0006 */
[----:B----4-:R-:W-:Y:S01]  /*6fa0*/  IMAD.WIDE.U32 R8, R0, 0x4, R8 ;  /* 0x0000000400087825 */ /* 0x010fe200078e0008 */
[----:B---3--:R-:W-:Y:S04]  /*6fb0*/  STG.E desc[UR6][R2.64], R11 ;  /* 0x0000000b02007986 */ /* 0x008fe8000c101906 */
[----:B------:R-:W-:Y:S04]  /*6fc0*/  STG.E desc[UR6][R4.64], R13 ;  /* 0x0000000d04007986 */ /* 0x000fe8000c101906 */
[----:B------:R-:W-:Y:S04]  /*6fd0*/  STG.E desc[UR6][R6.64], R15 ;  /* 0x0000000f06007986 */ /* 0x000fe8000c101906 */
[----:B------:R-:W-:Y:S01]  /*6fe0*/  STG.E desc[UR6][R8.64], R17 ;  /* 0x0000001108007986 */ /* 0x000fe2000c101906 */
[----:B------:R-:W-:Y:S05]  /*6ff0*/  EXIT ;  /* 0x000000000000794d */ /* 0x000fea0003800000 */
        .weak           $__internal_0_$__cuda_sm20_div_rn_f64_full
        .type           $__internal_0_$__cuda_sm20_div_rn_f64_full,@function
        .size           $__internal_0_$__cuda_sm20_div_rn_f64_full,($__internal_1_$__cuda_sm20_dsqrt_rn_f64_mediumpath_v1 - $__internal_0_$__cuda_sm20_div_rn_f64_full)
$__internal_0_$__cuda_sm20_div_rn_f64_full:
[C---:B------:R-:W-:Y:S01]  /*7000*/  FSETP.GEU.AND P0, PT, |R15|.reuse, 1.469367938527859385e-39, PT ;  /* 0x001000000f00780b */ /* 0x040fe20003f0e200 */
[----:B------:R-:W-:Y:S01]  /*7010*/  IMAD.MOV.U32 R45, RZ, RZ, R13 ;  /* 0x000000ffff2d7224 */ /* 0x000fe200078e000d */
[C---:B------:R-:W-:Y:S01]  /*7020*/  LOP3.LUT R42, R15.reuse, 0x800fffff, RZ, 0xc0, !PT ;  /* 0x800fffff0f2a7812 */ /* 0x040fe200078ec0ff */
[----:B------:R-:W-:Y:S01]  /*7030*/  IMAD.MOV.U32 R46, RZ, RZ, 0x1 ;  /* 0x00000001ff2e7424 */ /* 0x000fe200078e00ff */
[----:B------:R-:W-:Y:S01]  /*7040*/  LOP3.LUT R20, R15, 0x7ff00000, RZ, 0xc0, !PT ;  /* 0x7ff000000f147812 */ /* 0x000fe200078ec0ff */
[----:B------:R-:W-:Y:S01]  /*7050*/  IMAD.MOV.U32 R44, RZ, RZ, R12 ;  /* 0x000000ffff2c7224 */ /* 0x000fe200078e000c */
[----:B------:R-:W-:Y:S01]  /*7060*/  LOP3.LUT R43, R42, 0x3ff00000, RZ, 0xfc, !PT ;  /* 0x3ff000002a2b7812 */ /* 0x000fe200078efcff */
[----:B------:R-:W-:Y:S01]  /*7070*/  IMAD.MOV.U32 R16, RZ, RZ, 0x1ca00000 ;  /* 0x1ca00000ff107424 */ /* 0x000fe200078e00ff */
[----:B------:R-:W-:Y:S01]  /*7080*/  MOV R42, R14 ;  /* 0x0000000e002a7202 */ /* 0x000fe20000000f00 */
[----:B------:R-:W-:Y:S01]  /*7090*/  BSSY.RECONVERGENT B1, `(.L_x_128) ;  /* 0x0000055000017945 */ /* 0x000fe20003800200 */
[----:B------:R-:W-:-:S02]  /*70a0*/  FSETP.GEU.AND P2, PT, |R45|, 1.469367938527859385e-39, PT ;  /* 0x001000002d00780b */ /* 0x000fc40003f4e200 */
[----:B------:R-:W-:Y:S01]  /*70b0*/  LOP3.LUT R17, R45, 0x7ff00000, RZ, 0xc0, !PT ;  /* 0x7ff000002d117812 */ /* 0x000fe200078ec0ff */
[----:B------:R-:W-:-:S03]  /*70c0*/  @!P0 DMUL R42, R14, 8.98846567431157953865e+307 ;  /* 0x7fe000000e2a8828 */ /* 0x000fc60000000000 */
[----:B------:R-:W-:Y:S01]  /*70d0*/  ISETP.GE.U32.AND P1, PT, R17, R20, PT ;  /* 0x000000141100720c */ /* 0x000fe20003f26070 */
[----:B------:R-:W-:Y:S02]  /*70e0*/  IMAD.MOV.U32 R19, RZ, RZ, R17 ;  /* 0x000000ffff137224 */ /* 0x000fe400078e0011 */
[----:B------:R-:W0:Y:S04]  /*70f0*/  MUFU.RCP64H R47, R43 ;  /* 0x0000002b002f7308 */ /* 0x000e280000001800 */
[----:B------:R-:W-:Y:S02]  /*7100*/  @!P2 LOP3.LUT R12, R15, 0x7ff00000, RZ, 0xc0, !PT ;  /* 0x7ff000000f0ca812 */ /* 0x000fe400078ec0ff */
[----:B------:R-:W-:Y:S02]  /*7110*/  @!P0 LOP3.LUT R20, R43, 0x7ff00000, RZ, 0xc0, !PT ;  /* 0x7ff000002b148812 */ /* 0x000fe400078ec0ff */
[----:B------:R-:W-:-:S03]  /*7120*/  @!P2 ISETP.GE.U32.AND P3, PT, R17, R12, PT ;  /* 0x0000000c1100a20c */ /* 0x000fc60003f66070 */
[----:B------:R-:W-:Y:S01]  /*7130*/  VIADD R22, R20, 0xffffffff ;  /* 0xffffffff14167836 */ /* 0x000fe20000000000 */
[----:B------:R-:W-:-:S04]  /*7140*/  @!P2 SEL R12, R16, 0x63400000, !P3 ;  /* 0x63400000100ca807 */ /* 0x000fc80005800000 */
[----:B------:R-:W-:Y:S01]  /*7150*/  @!P2 LOP3.LUT R12, R12, 0x80000000, R45, 0xf8, !PT ;  /* 0x800000000c0ca812 */ /* 0x000fe200078ef82d */
[----:B0-----:R-:W-:-:S03]  /*7160*/  DFMA R40, R46, -R42, 1 ;  /* 0x3ff000002e28742b */ /* 0x001fc6000000082a */
[----:B------:R-:W-:Y:S01]  /*7170*/  @!P2 LOP3.LUT R13, R12, 0x100000, RZ, 0xfc, !PT ;  /* 0x001000000c0da812 */ /* 0x000fe200078efcff */
[----:B------:R-:W-:-:S04]  /*7180*/  @!P2 IMAD.MOV.U32 R12, RZ, RZ, RZ ;  /* 0x000000ffff0ca224 */ /* 0x000fc800078e00ff */
[----:B------:R-:W-:-:S08]  /*7190*/  DFMA R40, R40, R40, R40 ;  /* 0x000000282828722b */ /* 0x000fd00000000028 */
[----:B------:R-:W-:Y:S01]  /*71a0*/  DFMA R46, R46, R40, R46 ;  /* 0x000000282e2e722b */ /* 0x000fe2000000002e */
[----:B------:R-:W-:-:S04]  /*71b0*/  SEL R40, R16, 0x63400000, !P1 ;  /* 0x6340000010287807 */ /* 0x000fc80004800000 */
[----:B------:R-:W-:Y:S02]  /*71c0*/  LOP3.LUT R41, R40, 0x800fffff, R45, 0xf8, !PT ;  /* 0x800fffff28297812 */ /* 0x000fe400078ef82d */
[----:B------:R-:W-:Y:S01]  /*71d0*/  MOV R40, R44 ;  /* 0x0000002c00287202 */ /* 0x000fe20000000f00 */
[----:B------:R-:W-:-:S05]  /*71e0*/  DFMA R48, R46, -R42, 1 ;  /* 0x3ff000002e30742b */ /* 0x000fca000000082a */
[----:B------:R-:W-:-:S03]  /*71f0*/  @!P2 DFMA R40, R40, 2, -R12 ;  /* 0x400000002828a82b */ /* 0x000fc6000000080c */
[----:B------:R-:W-:-:S07]  /*7200*/  DFMA R48, R46, R48, R46 ;  /* 0x000000302e30722b */ /* 0x000fce000000002e */
[----:B------:R-:W-:Y:S01]  /*7210*/  @!P2 LOP3.LUT R19, R41, 0x7ff00000, RZ, 0xc0, !PT ;  /* 0x7ff000002913a812 */ /* 0x000fe200078ec0ff */
[----:B------:R-:W-:-:S04]  /*7220*/  DMUL R46, R48, R40 ;  /* 0x00000028302e7228 */ /* 0x000fc80000000000 */
[----:B------:R-:W-:-:S04]  /*7230*/  VIADD R21, R19, 0xffffffff ;  /* 0xffffffff13157836 */ /* 0x000fc80000000000 */
[----:B------:R-:W-:Y:S01]  /*7240*/  DFMA R12, R46, -R42, R40 ;  /* 0x8000002a2e0c722b */ /* 0x000fe20000000028 */
[----:B------:R-:W-:-:S04]  /*7250*/  ISETP.GT.U32.AND P0, PT, R21, 0x7feffffe, PT ;  /* 0x7feffffe1500780c */ /* 0x000fc80003f04070 */
[----:B------:R-:W-:-:S03]  /*7260*/  ISETP.GT.U32.OR P0, PT, R22, 0x7feffffe, P0 ;  /* 0x7feffffe1600780c */ /* 0x000fc60000704470 */
[----:B------:R-:W-:-:S10]  /*7270*/  DFMA R12, R48, R12, R46 ;  /* 0x0000000c300c722b */ /* 0x000fd4000000002e */
[----:B------:R-:W-:Y:S05]  /*7280*/  @P0 BRA `(.L_x_129) ;  /* 0x0000000000740947 */ /* 0x000fea0003800000 */
[----:B------:R-:W-:-:S04]  /*7290*/  LOP3.LUT R20, R15, 0x7ff00000, RZ, 0xc0, !PT ;  /* 0x7ff000000f147812 */ /* 0x000fc800078ec0ff */
[CC--:B------:R-:W-:Y:S02]  /*72a0*/  VIADDMNMX R19, R17.reuse, -R20.reuse, 0xb9600000, !PT ;  /* 0xb960000011137446 */ /* 0x0c0fe40007800914 */
[----:B------:R-:W-:Y:S01]  /*72b0*/  ISETP.GE.U32.AND P0, PT, R17, R20, PT ;  /* 0x000000141100720c */ /* 0x000fe20003f06070 */
[----:B------:R-:W-:Y:S01]  /*72c0*/  IMAD.MOV.U32 R20, RZ, RZ, RZ ;  /* 0x000000ffff147224 */ /* 0x000fe200078e00ff */
[----:B------:R-:W-:Y:S02]  /*72d0*/  VIMNMX R19, PT, PT, R19, 0x46a00000, PT ;  /* 0x46a0000013137848 */ /* 0x000fe40003fe0100 */
[----:B------:R-:W-:-:S04]  /*72e0*/  SEL R16, R16, 0x63400000, !P0 ;  /* 0x6340000010107807 */ /* 0x000fc80004000000 */
[----:B------:R-:W-:-:S05]  /*72f0*/  IADD3 R16, PT, PT, -R16, R19, RZ ;  /* 0x0000001310107210 */ /* 0x000fca0007ffe1ff */
[----:B------:R-:W-:-:S06]  /*7300*/  VIADD R21, R16, 0x7fe00000 ;  /* 0x7fe0000010157836 */ /* 0x000fcc0000000000 */
[----:B------:R-:W-:-:S10]  /*7310*/  DMUL R46, R12, R20 ;  /* 0x000000140c2e7228 */ /* 0x000fd40000000000 */
[----:B------:R-:W-:-:S13]  /*7320*/  FSETP.GTU.AND P0, PT, |R47|, 1.469367938527859385e-39, PT ;  /* 0x001000002f00780b */ /* 0x000fda0003f0c200 */
[----:B------:R-:W-:Y:S05]  /*7330*/  @P0 BRA `(.L_x_130) ;  /* 0x0000000000a80947 */ /* 0x000fea0003800000 */
[----:B------:R-:W-:-:S06]  /*7340*/  DFMA R40, R12, -R42, R40 ;  /* 0x8000002a0c28722b */ /* 0x000fcc0000000028 */
[----:B------:R-:W-:-:S04]  /*7350*/  IMAD.MOV.U32 R40, RZ, RZ, RZ ;  /* 0x000000ffff287224 */ /* 0x000fc800078e00ff */
[C---:B------:R-:W-:Y:S02]  /*7360*/  FSETP.NEU.AND P0, PT, R41.reuse, RZ, PT ;  /* 0x000000ff2900720b */ /* 0x040fe40003f0d000 */
[----:B------:R-:W-:-:S04]  /*7370*/  LOP3.LUT R14, R41, 0x80000000, R15, 0x48, !PT ;  /* 0x80000000290e7812 */ /* 0x000fc800078e480f */
[----:B------:R-:W-:-:S07]  /*7380*/  LOP3.LUT R41, R14, R21, RZ, 0xfc, !PT ;  /* 0x000000150e297212 */ /* 0x000fce00078efcff */
[----:B------:R-:W-:Y:S05]  /*7390*/  @!P0 BRA `(.L_x_130) ;  /* 0x0000000000908947 */ /* 0x000fea0003800000 */
[----:B------:R-:W-:Y:S01]  /*73a0*/  IMAD.MOV R21, RZ, RZ, -R16 ;  /* 0x000000ffff157224 */ /* 0x000fe200078e0a10 */
[----:B------:R-:W-:Y:S02]  /*73b0*/  MOV R20, RZ ;  /* 0x000000ff00147202 */ /* 0x000fe40000000f00 */
[----:B------:R-:W-:-:S04]  /*73c0*/  IADD3 R16, PT, PT, -R16, -0x43300000, RZ ;  /* 0xbcd0000010107810 */ /* 0x000fc80007ffe1ff */
[----:B------:R-:W-:Y:S02]  /*73d0*/  DFMA R20, R46, -R20, R12 ;  /* 0x800000142e14722b */ /* 0x000fe4000000000c */
[----:B------:R-:W-:-:S08]  /*73e0*/  DMUL.RP R12, R12, R40 ;  /* 0x000000280c0c7228 */ /* 0x000fd00000008000 */
[----:B------:R-:W-:Y:S02]  /*73f0*/  FSETP.NEU.AND P0, PT, |R21|, R16, PT ;  /* 0x000000101500720b */ /* 0x000fe40003f0d200 */
[----:B------:R-:W-:Y:S02]  /*7400*/  LOP3.LUT R14, R13, R14, RZ, 0x3c, !PT ;  /* 0x0000000e0d0e7212 */ /* 0x000fe400078e3cff */
[----:B------:R-:W-:Y:S02]  /*7410*/  FSEL R12, R12, R46, !P0 ;  /* 0x0000002e0c0c7208 */ /* 0x000fe40004000000 */
[----:B------:R-:W-:-:S03]  /*7420*/  FSEL R13, R14, R47, !P0 ;  /* 0x0000002f0e0d7208 */ /* 0x000fc60004000000 */
[----:B------:R-:W-:Y:S02]  /*7430*/  IMAD.MOV.U32 R46, RZ, RZ, R12 ;  /* 0x000000ffff2e7224 */ /* 0x000fe400078e000c */
[----:B------:R-:W-:Y:S01]  /*7440*/  IMAD.MOV.U32 R47, RZ, RZ, R13 ;  /* 0x000000ffff2f7224 */ /* 0x000fe200078e000d */
[----:B------:R-:W-:Y:S06]  /*7450*/  BRA `(.L_x_130) ;  /* 0x0000000000607947 */ /* 0x000fec0003800000 */
.L_x_129:
[----:B------:R-:W-:-:S14]  /*7460*/  DSETP.NAN.AND P0, PT, R44, R44, PT ;  /* 0x0000002c2c00722a */ /* 0x000fdc0003f08000 */
[----:B------:R-:W-:Y:S05]  /*7470*/  @P0 BRA `(.L_x_131) ;  /* 0x00000000004c0947 */ /* 0x000fea0003800000 */
[----:B------:R-:W-:-:S14]  /*7480*/  DSETP.NAN.AND P0, PT, R14, R14, PT ;  /* 0x0000000e0e00722a */ /* 0x000fdc0003f08000 */
[----:B------:R-:W-:Y:S05]  /*7490*/  @P0 BRA `(.L_x_132) ;  /* 0x0000000000340947 */ /* 0x000fea0003800000 */
[----:B------:R-:W-:Y:S01]  /*74a0*/  ISETP.NE.AND P0, PT, R19, R20, PT ;  /* 0x000000141300720c */ /* 0x000fe20003f05270 */
[----:B------:R-:W-:Y:S02]  /*74b0*/  IMAD.MOV.U32 R46, RZ, RZ, 0x0 ;  /* 0x00000000ff2e7424 */ /* 0x000fe400078e00ff */
[----:B------:R-:W-:-:S10]  /*74c0*/  IMAD.MOV.U32 R47, RZ, RZ, -0x80000 ;  /* 0xfff80000ff2f7424 */ /* 0x000fd400078e00ff */
[----:B------:R-:W-:Y:S05]  /*74d0*/  @!P0 BRA `(.L_x_130) ;  /* 0x0000000000408947 */ /* 0x000fea0003800000 */
[----:B------:R-:W-:Y:S02]  /*74e0*/  ISETP.NE.AND P0, PT, R19, 0x7ff00000, PT ;  /* 0x7ff000001300780c */ /* 0x000fe40003f05270 */
[----:B------:R-:W-:Y:S02]  /*74f0*/  LOP3.LUT R15, R45, 0x80000000, R15, 0x48, !PT ;  /* 0x800000002d0f7812 */ /* 0x000fe400078e480f */
[----:B------:R-:W-:-:S13]  /*7500*/  ISETP.EQ.OR P0, PT, R20, RZ, !P0 ;  /* 0x000000ff1400720c */ /* 0x000fda0004702670 */
[----:B------:R-:W-:Y:S01]  /*7510*/  @P0 LOP3.LUT R12, R15, 0x7ff00000, RZ, 0xfc, !PT ;  /* 0x7ff000000f0c0812 */ /* 0x000fe200078efcff */
[----:B------:R-:W-:Y:S01]  /*7520*/  @!P0 IMAD.MOV.U32 R47, RZ, RZ, R15 ;  /* 0x000000ffff2f8224 */ /* 0x000fe200078e000f */
[----:B------:R-:W-:Y:S01]  /*7530*/  @!P0 MOV R46, RZ ;  /* 0x000000ff002e8202 */ /* 0x000fe20000000f00 */
[----:B------:R-:W-:Y:S02]  /*7540*/  @P0 IMAD.MOV.U32 R46, RZ, RZ, RZ ;  /* 0x000000ffff2e0224 */ /* 0x000fe400078e00ff */
[----:B------:R-:W-:Y:S01]  /*7550*/  @P0 IMAD.MOV.U32 R47, RZ, RZ, R12 ;  /* 0x000000ffff2f0224 */ /* 0x000fe200078e000c */
[----:B------:R-:W-:Y:S06]  /*7560*/  BRA `(.L_x_130) ;  /* 0x00000000001c7947 */ /* 0x000fec0003800000 */
.L_x_132:
[----:B------:R-:W-:Y:S01]  /*7570*/  LOP3.LUT R13, R15, 0x80000, RZ, 0xfc, !PT ;  /* 0x000800000f0d7812 */ /* 0x000fe200078efcff */
[----:B------:R-:W-:-:S03]  /*7580*/  IMAD.MOV.U32 R46, RZ, RZ, R14 ;  /* 0x000000ffff2e7224 */ /* 0x000fc600078e000e */
[----:B------:R-:W-:Y:S01]  /*7590*/  MOV R47, R13 ;  /* 0x0000000d002f7202 */ /* 0x000fe20000000f00 */
[----:B------:R-:W-:Y:S06]  /*75a0*/  BRA `(.L_x_130) ;  /* 0x00000000000c7947 */ /* 0x000fec0003800000 */
.L_x_131:
[----:B------:R-:W-:Y:S01]  /*75b0*/  LOP3.LUT R13, R45, 0x80000, RZ, 0xfc, !PT ;  /* 0x000800002d0d7812 */ /* 0x000fe200078efcff */
[----:B------:R-:W-:-:S04]  /*75c0*/  IMAD.MOV.U32 R46, RZ, RZ, R44 ;  /* 0x000000ffff2e7224 */ /* 0x000fc800078e002c */
[----:B------:R-:W-:-:S07]  /*75d0*/  IMAD.MOV.U32 R47, RZ, RZ, R13 ;  /* 0x000000ffff2f7224 */ /* 0x000fce00078e000d */
.L_x_130:
[----:B------:R-:W-:Y:S05]  /*75e0*/  BSYNC.RECONVERGENT B1 ;  /* 0x0000000000017941 */ /* 0x000fea0003800200 */
.L_x_128:
[----:B------:R-:W-:Y:S02]  /*75f0*/  HFMA2 R19, -RZ, RZ, 0, 0 ;  /* 0x00000000ff137431 */ /* 0x000fe400000001ff */
[----:B------:R-:W-:Y:S02]  /*7600*/  IMAD.MOV.U32 R12, RZ, RZ, R46 ;  /* 0x000000ffff0c7224 */ /* 0x000fe400078e002e */
[----:B------:R-:W-:Y:S01]  /*7610*/  IMAD.MOV.U32 R13, RZ, RZ, R47 ;  /* 0x000000ffff0d7224 */ /* 0x000fe200078e002f */
[----:B------:R-:W-:Y:S06]  /*7620*/  RET.REL.NODEC R18 `(_Z9vy_kerneliddddddddjdPjS_S_S_y) ;  /* 0xffffff8812747950 */ /* 0x000fec0003c3ffff */
        .weak           $__internal_1_$__cuda_sm20_dsqrt_rn_f64_mediumpath_v1
        .type           $__internal_1_$__cuda_sm20_dsqrt_rn_f64_mediumpath_v1,@function
        .size           $__internal_1_$__cuda_sm20_dsqrt_rn_f64_mediumpath_v1,($_Z9vy_kerneliddddddddjdPjS_S_S_y$__internal_trig_reduction_slowpathd - $__internal_1_$__cuda_sm20_dsqrt_rn_f64_mediumpath_v1)
$__internal_1_$__cuda_sm20_dsqrt_rn_f64_mediumpath_v1:
[----:B------:R-:W-:Y:S01]  /*7630*/  ISETP.GE.U32.AND P0, PT, R22, -0x3400000, PT ;  /* 0xfcc000001600780c */ /* 0x000fe20003f06070 */
[----:B------:R-:W-:Y:S01]  /*7640*/  BSSY.RECONVERGENT B1, `(.L_x_133) ;  /* 0x0000026000017945 */ /* 0x000fe20003800200 */
[----:B------:R-:W-:Y:S02]  /*7650*/  IMAD.MOV.U32 R40, RZ, RZ, R14 ;  /* 0x000000ffff287224 */ /* 0x000fe400078e000e */
[----:B------:R-:W-:Y:S02]  /*7660*/  IMAD.MOV.U32 R41, RZ, RZ, R17 ;  /* 0x000000ffff297224 */ /* 0x000fe400078e0011 */
[----:B------:R-:W-:-:S07]  /*7670*/  IMAD.MOV.U32 R21, RZ, RZ, R15 ;  /* 0x000000ffff157224 */ /* 0x000fce00078e000f */
[----:B------:R-:W-:Y:S05]  /*7680*/  @!P0 BRA `(.L_x_134) ;  /* 0x0000000000208947 */ /* 0x000fea0003800000 */
[----:B------:R-:W-:-:S10]  /*7690*/  DFMA.RM R18, R20, R12, R18 ;  /* 0x0000000c1412722b */ /* 0x000fd40000004012 */
[----:B------:R-:W-:-:S05]  /*76a0*/  IADD3 R12, P0, PT, R18, 0x1, RZ ;  /* 0x00000001120c7810 */ /* 0x000fca0007f1e0ff */
[----:B------:R-:W-:-:S06]  /*76b0*/  IMAD.X R13, RZ, RZ, R19, P0 ;  /* 0x000000ffff0d7224 */ /* 0x000fcc00000e0613 */
[----:B------:R-:W-:-:S08]  /*76c0*/  DFMA.RP R40, -R18, R12, R40 ;  /* 0x0000000c1228722b */ /* 0x000fd00000008128 */
[----:B------:R-:W-:-:S06]  /*76d0*/  DSETP.GT.AND P0, PT, R40, RZ, PT ;  /* 0x000000ff2800722a */ /* 0x000fcc0003f04000 */
[----:B------:R-:W-:Y:S02]  /*76e0*/  FSEL R12, R12, R18, P0 ;  /* 0x000000120c0c7208 */ /* 0x000fe40000000000 */
[----:B------:R-:W-:Y:S01]  /*76f0*/  FSEL R13, R13, R19, P0 ;  /* 0x000000130d0d7208 */ /* 0x000fe20000000000 */
[----:B------:R-:W-:Y:S06]  /*7700*/  BRA `(.L_x_135) ;  /* 0x0000000000647947 */ /* 0x000fec0003800000 */
.L_x_134:
[----:B------:R-:W-:-:S14]  /*7710*/  DSETP.NE.AND P0, PT, R40, RZ, PT ;  /* 0x000000ff2800722a */ /* 0x000fdc0003f05000 */
[----:B------:R-:W-:Y:S05]  /*7720*/  @!P0 BRA `(.L_x_136) ;  /* 0x0000000000588947 */ /* 0x000fea0003800000 */
[----:B------:R-:W-:-:S13]  /*7730*/  ISETP.GE.AND P0, PT, R41, RZ, PT ;  /* 0x000000ff2900720c */ /* 0x000fda0003f06270 */
[----:B------:R-:W-:Y:S01]  /*7740*/  @!P0 MOV R12, 0x0 ;  /* 0x00000000000c8802 */ /* 0x000fe20000000f00 */
[----:B------:R-:W-:Y:S01]  /*7750*/  @!P0 IMAD.MOV.U32 R13, RZ, RZ, -0x80000 ;  /* 0xfff80000ff0d8424 */ /* 0x000fe200078e00ff */
[----:B------:R-:W-:Y:S06]  /*7760*/  @!P0 BRA `(.L_x_135) ;  /* 0x00000000004c8947 */ /* 0x000fec0003800000 */
[----:B------:R-:W-:-:S13]  /*7770*/  ISETP.GT.AND P0, PT, R41, 0x7fefffff, PT ;  /* 0x7fefffff2900780c */ /* 0x000fda0003f04270 */
[----:B------:R-:W-:Y:S05]  /*7780*/  @P0 BRA `(.L_x_136) ;  /* 0x0000000000400947 */ /* 0x000fea0003800000 */
[----:B------:R-:W-:Y:S01]  /*7790*/  DMUL R40, R40, 8.11296384146066816958e+31 ;  /* 0x4690000028287828 */ /* 0x000fe20000000000 */
[----:B------:R-:W-:Y:S01]  /*77a0*/  IMAD.MOV.U32 R18, RZ, RZ, RZ ;  /* 0x000000ffff127224 */ /* 0x000fe200078e00ff */
[----:B------:R-:W-:Y:S01]  /*77b0*/  MOV R13, 0x3fd80000 ;  /* 0x3fd80000000d7802 */ /* 0x000fe20000000f00 */
[----:B------:R-:W-:-:S03]  /*77c0*/  IMAD.MOV.U32 R12, RZ, RZ, 0x0 ;  /* 0x00000000ff0c7424 */ /* 0x000fc600078e00ff */
[----:B------:R-:W0:Y:S02]  /*77d0*/  MUFU.RSQ64H R19, R41 ;  /* 0x0000002900137308 */ /* 0x000e240000001c00 */
[----:B0-----:R-:W-:-:S08]  /*77e0*/  DMUL R14, R18, R18 ;  /* 0x00000012120e7228 */ /* 0x001fd00000000000 */
[----:B------:R-:W-:-:S08]  /*77f0*/  DFMA R14, R40, -R14, 1 ;  /* 0x3ff00000280e742b */ /* 0x000fd0000000080e */
[----:B------:R-:W-:Y:S02]  /*7800*/  DFMA R12, R14, R12, 0.5 ;  /* 0x3fe000000e0c742b */ /* 0x000fe4000000000c */
[----:B------:R-:W-:-:S08]  /*7810*/  DMUL R14, R18, R14 ;  /* 0x0000000e120e7228 */ /* 0x000fd00000000000 */
[----:B------:R-:W-:-:S08]  /*7820*/  DFMA R14, R12, R14, R18 ;  /* 0x0000000e0c0e722b */ /* 0x000fd00000000012 */
[----:B------:R-:W-:Y:S02]  /*7830*/  DMUL R12, R40, R14 ;  /* 0x0000000e280c7228 */ /* 0x000fe40000000000 */
[----:B------:R-:W-:-:S06]  /*7840*/  VIADD R15, R15, 0xfff00000 ;  /* 0xfff000000f0f7836 */ /* 0x000fcc0000000000 */
[----:B------:R-:W-:-:S08]  /*7850*/  DFMA R18, R12, -R12, R40 ;  /* 0x8000000c0c12722b */ /* 0x000fd00000000028 */
[----:B------:R-:W-:-:S10]  /*7860*/  DFMA R12, R14, R18, R12 ;  /* 0x000000120e0c722b */ /* 0x000fd4000000000c */
[----:B------:R-:W-:Y:S01]  /*7870*/  VIADD R13, R13, 0xfcb00000 ;  /* 0xfcb000000d0d7836 */ /* 0x000fe20000000000 */
[----:B------:R-:W-:Y:S06]  /*7880*/  BRA `(.L_x_135) ;  /* 0x0000000000047947 */ /* 0x000fec0003800000 */
.L_x_136:
[----:B------:R-:W-:-:S11]  /*7890*/  DADD R12, R40, R40 ;  /* 0x00000000280c7229 */ /* 0x000fd60000000028 */
.L_x_135:
[----:B------:R-:W-:Y:S05]  /*78a0*/  BSYNC.RECONVERGENT B1 ;  /* 0x0000000000017941 */ /* 0x000fea0003800200 */
.L_x_133:
[----:B------:R-:W-:-:S04]  /*78b0*/  IMAD.MOV.U32 R17, RZ, RZ, 0x0 ;  /* 0x00000000ff117424 */ /* 0x000fc800078e00ff */
[----:B------:R-:W-:Y:S05]  /*78c0*/  RET.REL.NODEC R16 `(_Z9vy_kerneliddddddddjdPjS_S_S_y) ;  /* 0xffffff8410cc7950 */ /* 0x000fea0003c3ffff */
        .type           $_Z9vy_kerneliddddddddjdPjS_S_S_y$__internal_trig_reduction_slowpathd,@function
        .size           $_Z9vy_kerneliddddddddjdPjS_S_S_y$__internal_trig_reduction_slowpathd,(.L_x_147 - $_Z9vy_kerneliddddddddjdPjS_S_S_y$__internal_trig_reduction_slowpathd)
$_Z9vy_kerneliddddddddjdPjS_S_S_y$__internal_trig_reduction_slowpathd:
[----:B------:R-:W-:Y:S02]  /*78d0*/  SHF.R.U32.HI R41, RZ, 0x14, R23 ;  /* 0x00000014ff297819 */ /* 0x000fe40000011617 */
[----:B------:R-:W-:Y:S02]  /*78e0*/  MOV R15, RZ ;  /* 0x000000ff000f7202 */ /* 0x000fe40000000f00 */
[----:B------:R-:W-:-:S04]  /*78f0*/  LOP3.LUT R12, R41, 0x7ff, RZ, 0xc0, !PT ;  /* 0x000007ff290c7812 */ /* 0x000fc800078ec0ff */
[----:B------:R-:W-:-:S13]  /*7900*/  ISETP.NE.AND P0, PT, R12, 0x7ff, PT ;  /* 0x000007ff0c00780c */ /* 0x000fda0003f05270 */
[----:B------:R-:W-:Y:S05]  /*7910*/  @!P0 BRA `(.L_x_137) ;  /* 0x0000000800748947 */ /* 0x000fea0003800000 */
[----:B------:R-:W-:Y:S01]  /*7920*/  VIADD R12, R12, 0xfffffc00 ;  /* 0xfffffc000c0c7836 */ /* 0x000fe20000000000 */
[----:B------:R-:W-:Y:S01]  /*7930*/  BSSY.RECONVERGENT B1, `(.L_x_138) ;  /* 0x0000037000017945 */ /* 0x000fe20003800200 */
[----:B------:R-:W-:-:S03]  /*7940*/  CS2R R44, SRZ ;  /* 0x00000000002c7805 */ /* 0x000fc6000001ff00 */
[----:B------:R-:W-:Y:S02]  /*7950*/  SHF.R.U32.HI R14, RZ, 0x6, R12 ;  /* 0x00000006ff0e7819 */ /* 0x000fe4000001160c */
[----:B------:R-:W-:Y:S02]  /*7960*/  ISETP.GE.U32.AND P0, PT, R12, 0x80, PT ;  /* 0x000000800c00780c */ /* 0x000fe40003f06070 */
[C---:B------:R-:W-:Y:S02]  /*7970*/  IADD3 R13, PT, PT, -R14.reuse, 0x13, RZ ;  /* 0x000000130e0d7810 */ /* 0x040fe40007ffe1ff */
[----:B------:R-:W-:Y:S02]  /*7980*/  IADD3 R12, PT, PT, -R14, 0xf, RZ ;  /* 0x0000000f0e0c7810 */ /* 0x000fe40007ffe1ff */
[----:B------:R-:W-:-:S04]  /*7990*/  SEL R13, R13, 0x12, P0 ;  /* 0x000000120d0d7807 */ /* 0x000fc80000000000 */
[----:B------:R-:W-:-:S13]  /*79a0*/  ISETP.GE.AND P0, PT, R12, R13, PT ;  /* 0x0000000d0c00720c */ /* 0x000fda0003f06270 */
[----:B------:R-:W-:Y:S05]  /*79b0*/  @P0 BRA `(.L_x_139) ;  /* 0x0000000000b80947 */ /* 0x000fea0003800000 */
[----:B------:R-:W0:Y:S01]  /*79c0*/  LDC.64 R42, c[0x0][0x358] ;  /* 0x0000d600ff2a7b82 */ /* 0x000e220000000a00 */
[C---:B------:R-:W-:Y:S01]  /*79d0*/  SHF.L.U64.HI R16, R18.reuse, 0xb, R23 ;  /* 0x0000000b12107819 */ /* 0x040fe20000010217 */
[----:B------:R-:W-:Y:S01]  /*79e0*/  BSSY.RECONVERGENT B2, `(.L_x_140) ;  /* 0x0000025000027945 */ /* 0x000fe20003800200 */
[----:B------:R-:W-:Y:S01]  /*79f0*/  IADD3 R14, PT, PT, RZ, -R14, -R13 ;  /* 0x8000000eff0e7210 */ /* 0x000fe20007ffe80d */
[----:B------:R-:W-:Y:S01]  /*7a00*/  IMAD.SHL.U32 R13, R18, 0x800, RZ ;  /* 0x00000800120d7824 */ /* 0x000fe200078e00ff */
[----:B------:R-:W-:Y:S01]  /*7a10*/  CS2R R44, SRZ ;  /* 0x00000000002c7805 */ /* 0x000fe2000001ff00 */
[----:B------:R-:W-:Y:S01]  /*7a20*/  IMAD.MOV.U32 R15, RZ, RZ, RZ ;  /* 0x000000ffff0f7224 */ /* 0x000fe200078e00ff */
[----:B------:R-:W-:-:S07]  /*7a30*/  LOP3.LUT R16, R16, 0x80000000, RZ, 0xfc, !PT ;  /* 0x8000000010107812 */ /* 0x000fce00078efcff */
.L_x_141:
[----:B------:R-:W1:Y:S01]  /*7a40*/  LDC.64 R18, c[0x4][0x40] ;  /* 0x01001000ff127b82 */ /* 0x000e620000000a00 */
[----:B0-----:R-:W-:Y:S02]  /*7a50*/  R2UR UR30, R42 ;  /* 0x000000002a1e72ca */ /* 0x001fe400000e0000 */
[----:B------:R-:W-:Y:S01]  /*7a60*/  R2UR UR31, R43 ;  /* 0x000000002b1f72ca */ /* 0x000fe200000e0000 */
[----:B-1----:R-:W-:-:S12]  /*7a70*/  IMAD.WIDE R46, R12, 0x8, R18 ;  /* 0x000000080c2e7825 */ /* 0x002fd800078e0212 */
[----:B------:R-:W2:Y:S01]  /*7a80*/  LDG.E.64.CONSTANT R46, desc[UR30][R46.64] ;  /* 0x0000001e2e2e7981 */ /* 0x000ea2000c1e9b00 */
[----:B------:R-:W-:Y:S01]  /*7a90*/  MOV R20, R44 ;  /* 0x0000002c00147202 */ /* 0x000fe20000000f00 */
[----:B------:R-:W-:Y:S02]  /*7aa0*/  IMAD.MOV.U32 R21, RZ, RZ, R45 ;  /* 0x000000ffff157224 */ /* 0x000fe400078e002d */
[----:B------:R-:W-:Y:S02]  /*7ab0*/  VIADD R14, R14, 0x1 ;  /* 0x000000010e0e7836 */ /* 0x000fe40000000000 */
[----:B------:R-:W-:Y:S02]  /*7ac0*/  VIADD R12, R12, 0x1 ;  /* 0x000000010c0c7836 */ /* 0x000fe40000000000 */
[----:B--2---:R-:W-:-:S04]  /*7ad0*/  IMAD.WIDE.U32 R20, P2, R46, R13, R20 ;  /* 0x0000000d2e147225 */ /* 0x004fc80007840014 */
[-C--:B------:R-:W-:Y:S02]  /*7ae0*/  IMAD R18, R46, R16.reuse, RZ ;  /* 0x000000102e127224 */ /* 0x080fe400078e02ff */
[C---:B------:R-:W-:Y:S02]  /*7af0*/  IMAD R17, R47.reuse, R13, RZ ;  /* 0x0000000d2f117224 */ /* 0x040fe400078e02ff */
[----:B------:R-:W-:Y:S01]  /*7b00*/  IMAD.HI.U32 R19, R47, R16, RZ ;  /* 0x000000102f137227 */ /* 0x000fe200078e00ff */
[----:B------:R-:W-:-:S03]  /*7b10*/  IADD3 R18, P1, PT, R18, R21, RZ ;  /* 0x0000001512127210 */ /* 0x000fc60007f3e0ff */
[----:B------:R-:W-:Y:S01]  /*7b20*/  IMAD.MOV.U32 R44, RZ, RZ, R20 ;  /* 0x000000ffff2c7224 */ /* 0x000fe200078e0014 */
[----:B------:R-:W-:Y:S01]  /*7b30*/  IADD3 R45, P0, PT, R17, R18, RZ ;  /* 0x00000012112d7210 */ /* 0x000fe20007f1e0ff */
[----:B------:R-:W-:-:S04]  /*7b40*/  IMAD.HI.U32 R17, R46, R16, RZ ;  /* 0x000000102e117227 */ /* 0x000fc800078e00ff */
[----:B------:R-:W-:Y:S01]  /*7b50*/  IMAD.HI.U32 R18, R47, R13, RZ ;  /* 0x0000000d2f127227 */ /* 0x000fe200078e00ff */
[----:B------:R-:W-:-:S03]  /*7b60*/  IADD3.X R17, PT, PT, R17, RZ, RZ, P2, !PT ;  /* 0x000000ff11117210 */ /* 0x000fc600017fe4ff */
[----:B------:R-:W-:Y:S01]  /*7b70*/  IMAD R20, R47, R16, RZ ;  /* 0x000000102f147224 */ /* 0x000fe200078e02ff */
[----:B------:R-:W-:Y:S01]  /*7b80*/  IADD3.X R17, P1, PT, R18, R17, RZ, P1, !PT ;  /* 0x0000001112117210 */ /* 0x000fe20000f3e4ff */
[C---:B------:R-:W-:Y:S01]  /*7b90*/  IMAD R21, R15.reuse, 0x8, R1 ;  /* 0x000000080f157824 */ /* 0x040fe200078e0201 */
[----:B------:R-:W-:Y:S02]  /*7ba0*/  IADD3 R15, PT, PT, R15, 0x1, RZ ;  /* 0x000000010f0f7810 */ /* 0x000fe40007ffe0ff */
[----:B------:R-:W-:Y:S01]  /*7bb0*/  IADD3.X R20, P0, PT, R20, R17, RZ, P0, !PT ;  /* 0x0000001114147210 */ /* 0x000fe2000071e4ff */
[----:B------:R-:W-:Y:S01]  /*7bc0*/  IMAD.X R19, RZ, RZ, R19, P1 ;  /* 0x000000ffff137224 */ /* 0x000fe200008e0613 */
[----:B------:R-:W-:Y:S01]  /*7bd0*/  ISETP.NE.AND P1, PT, R14, -0xf, PT ;  /* 0xfffffff10e00780c */ /* 0x000fe20003f25270 */
[----:B------:R0:W-:Y:S02]  /*7be0*/  STL.64 [R21], R44 ;  /* 0x0000002c15007387 */ /* 0x0001e40000100a00 */
[----:B0-----:R-:W-:-:S02]  /*7bf0*/  IMAD.X R21, RZ, RZ, R19, P0 ;  /* 0x000000ffff157224 */ /* 0x001fc400000e0613 */
[----:B------:R-:W-:Y:S02]  /*7c00*/  IMAD.MOV.U32 R44, RZ, RZ, R20 ;  /* 0x000000ffff2c7224 */ /* 0x000fe400078e0014 */
[----:B------:R-:W-:-:S06]  /*7c10*/  IMAD.MOV.U32 R45, RZ, RZ, R21 ;  /* 0x000000ffff2d7224 */ /* 0x000fcc00078e0015 */
[----:B------:R-:W-:Y:S05]  /*7c20*/  @P1 BRA `(.L_x_141) ;  /* 0xfffffffc00841947 */ /* 0x000fea000383ffff */
[----:B------:R-:W-:Y:S05]  /*7c30*/  BSYNC.RECONVERGENT B2 ;  /* 0x0000000000027941 */ /* 0x000fea0003800200 */
.L_x_140:
[----:B------:R-:W-:-:S04]  /*7c40*/  LOP3.LUT R13, R41, 0x7ff, RZ, 0xc0, !PT ;  /* 0x000007ff290d7812 */ /* 0x000fc800078ec0ff */
[----:B------:R-:W-:-:S04]  /*7c50*/  IADD3 R13, PT, PT, R13, -0x400, RZ ;  /* 0xfffffc000d0d7810 */ /* 0x000fc80007ffe0ff */
[----:B------:R-:W-:Y:S02]  /*7c60*/  SHF.R.U32.HI R12, RZ, 0x6, R13 ;  /* 0x00000006ff0c7819 */ /* 0x000fe4000001160d */
[----:B------:R-:W-:Y:S02]  /*7c70*/  ISETP.GE.U32.AND P0, PT, R13, 0x80, PT ;  /* 0x000000800d00780c */ /* 0x000fe40003f06070 */
[----:B------:R-:W-:-:S04]  /*7c80*/  IADD3 R12, PT, PT, -R12, 0x13, RZ ;  /* 0x000000130c0c7810 */ /* 0x000fc80007ffe1ff */
[----:B------:R-:W-:-:S07]  /*7c90*/  SEL R12, R12, 0x12, P0 ;  /* 0x000000120c0c7807 */ /* 0x000fce0000000000 */
.L_x_139:
[----:B------:R-:W-:Y:S05]  /*7ca0*/  BSYNC.RECONVERGENT B1 ;  /* 0x0000000000017941 */ /* 0x000fea0003800200 */
.L_x_138:
[C---:B------:R-:W-:Y:S02]  /*7cb0*/  LOP3.LUT R13, R41.reuse, 0x7ff, RZ, 0xc0, !PT ;  /* 0x000007ff290d7812 */ /* 0x040fe400078ec0ff */
[----:B------:R-:W-:-:S03]  /*7cc0*/  LOP3.LUT P0, R41, R41, 0x3f, RZ, 0xc0, !PT ;  /* 0x0000003f29297812 */ /* 0x000fc6000780c0ff */
[----:B------:R-:W-:-:S05]  /*7cd0*/  VIADD R13, R13, 0xfffffc00 ;  /* 0xfffffc000d0d7836 */ /* 0x000fca0000000000 */
[----:B------:R-:W-:-:S05]  /*7ce0*/  SHF.R.U32.HI R13, RZ, 0x6, R13 ;  /* 0x00000006ff0d7819 */ /* 0x000fca000001160d */
[----:B------:R-:W-:-:S04]  /*7cf0*/  IMAD.IADD R12, R13, 0x1, R12 ;  /* 0x000000010d0c7824 */ /* 0x000fc800078e020c */
[----:B------:R-:W-:-:S05]  /*7d00*/  IMAD.U32 R43, R12, 0x8, R1 ;  /* 0x000000080c2b7824 */ /* 0x000fca00078e0001 */
[----:B------:R0:W-:Y:S04]  /*7d10*/  STL.64 [R43+-0x78], R44 ;  /* 0xffff882c2b007387 */ /* 0x0001e80000100a00 */
[----:B------:R-:W2:Y:S04]  /*7d20*/  @P0 LDL.64 R16, [R1+0x8] ;  /* 0x0000080001100983 */ /* 0x000ea80000100a00 */
[----:B------:R-:W3:Y:S04]  /*7d30*/  LDL.64 R12, [R1+0x10] ;  /* 0x00001000010c7983 */ /* 0x000ee80000100a00 */
[----:B------:R-:W4:Y:S01]  /*7d40*/  LDL.64 R14, [R1+0x18] ;  /* 0x00001800010e7983 */ /* 0x000f220000100a00 */
[----:B------:R-:W-:Y:S01]  /*7d50*/  BSSY.RECONVERGENT B1, `(.L_x_142) ;  /* 0x0000035000017945 */ /* 0x000fe20003800200 */
[----:B--2---:R-:W-:-:S02]  /*7d60*/  @P0 SHF.R.U64 R20, R16, 0x1, R17 ;  /* 0x0000000110140819 */ /* 0x004fc40000001211 */
[----:B------:R-:W-:Y:S02]  /*7d70*/  @P0 SHF.R.U32.HI R21, RZ, 0x1, R17 ;  /* 0x00000001ff150819 */ /* 0x000fe40000011611 */
[----:B------:R-:W-:Y:S02]  /*7d80*/  @P0 LOP3.LUT R16, R41, 0x3f, RZ, 0x3c, !PT ;  /* 0x0000003f29100812 */ /* 0x000fe400078e3cff */
[-C--:B---3--:R-:W-:Y:S02]  /*7d90*/  @P0 SHF.L.U32 R19, R12, R41.reuse, RZ ;  /* 0x000000290c130219 */ /* 0x088fe400000006ff */
[----:B------:R-:W-:Y:S02]  /*7da0*/  @P0 SHF.R.U64 R20, R20, R16, R21 ;  /* 0x0000001014140219 */ /* 0x000fe40000001215 */
[C-C-:B------:R-:W-:Y:S02]  /*7db0*/  @P0 SHF.R.U64 R17, R12.reuse, 0x1, R13.reuse ;  /* 0x000000010c110819 */ /* 0x140fe4000000120d */
[----:B------:R-:W-:-:S02]  /*7dc0*/  @P0 SHF.L.U64.HI R18, R12, R41, R13 ;  /* 0x000000290c120219 */ /* 0x000fc4000001020d */
[----:B------:R-:W-:Y:S02]  /*7dd0*/  @P0 LOP3.LUT R12, R19, R20, RZ, 0xfc, !PT ;  /* 0x00000014130c0212 */ /* 0x000fe400078efcff */
[----:B------:R-:W-:Y:S02]  /*7de0*/  @P0 SHF.R.U32.HI R19, RZ, 0x1, R13 ;  /* 0x00000001ff130819 */ /* 0x000fe4000001160d */
[-C--:B------:R-:W-:Y:S02]  /*7df0*/  @P0 SHF.R.U32.HI R21, RZ, R16.reuse, R21 ;  /* 0x00000010ff150219 */ /* 0x080fe40000011615 */
[----:B----4-:R-:W-:Y:S02]  /*7e00*/  @P0 SHF.L.U32 R20, R14, R41, RZ ;  /* 0x000000290e140219 */ /* 0x010fe400000006ff */
[----:B------:R-:W-:Y:S02]  /*7e10*/  @P0 SHF.R.U64 R17, R17, R16, R19 ;  /* 0x0000001011110219 */ /* 0x000fe40000001213 */
[----:B------:R-:W-:-:S02]  /*7e20*/  @P0 LOP3.LUT R13, R18, R21, RZ, 0xfc, !PT ;  /* 0x00000015120d0212 */ /* 0x000fc400078efcff */
[----:B------:R-:W-:Y:S02]  /*7e30*/  @P0 SHF.L.U64.HI R41, R14, R41, R15 ;  /* 0x000000290e290219 */ /* 0x000fe4000001020f */
[----:B------:R-:W-:Y:S02]  /*7e40*/  @P0 LOP3.LUT R14, R20, R17, RZ, 0xfc, !PT ;  /* 0x00000011140e0212 */ /* 0x000fe400078efcff */
[----:B------:R-:W-:Y:S02]  /*7e50*/  @P0 SHF.R.U32.HI R16, RZ, R16, R19 ;  /* 0x00000010ff100219 */ /* 0x000fe40000011613 */
[C---:B------:R-:W-:Y:S02]  /*7e60*/  SHF.L.U32 R17, R12.reuse, 0x2, RZ ;  /* 0x000000020c117819 */ /* 0x040fe400000006ff */
[----:B------:R-:W-:Y:S02]  /*7e70*/  SHF.L.U64.HI R12, R12, 0x2, R13 ;  /* 0x000000020c0c7819 */ /* 0x000fe4000001020d */
[----:B------:R-:W-:-:S02]  /*7e80*/  @P0 LOP3.LUT R15, R41, R16, RZ, 0xfc, !PT ;  /* 0x00000010290f0212 */ /* 0x000fc400078efcff */
[----:B------:R-:W-:Y:S02]  /*7e90*/  SHF.L.W.U32.HI R13, R13, 0x2, R14 ;  /* 0x000000020d0d7819 */ /* 0x000fe40000010e0e */
[----:B------:R-:W-:Y:S02]  /*7ea0*/  IADD3 RZ, P0, PT, RZ, -R17, RZ ;  /* 0x80000011ffff7210 */ /* 0x000fe40007f1e0ff */
[----:B------:R-:W-:Y:S02]  /*7eb0*/  LOP3.LUT R19, RZ, R12, RZ, 0x33, !PT ;  /* 0x0000000cff137212 */ /* 0x000fe400078e33ff */
[----:B------:R-:W-:Y:S02]  /*7ec0*/  SHF.L.W.U32.HI R16, R14, 0x2, R15 ;  /* 0x000000020e107819 */ /* 0x000fe40000010e0f */
[----:B------:R-:W-:Y:S02]  /*7ed0*/  LOP3.LUT R18, RZ, R13, RZ, 0x33, !PT ;  /* 0x0000000dff127212 */ /* 0x000fe400078e33ff */
[----:B------:R-:W-:-:S02]  /*7ee0*/  IADD3.X R19, P0, PT, RZ, R19, RZ, P0, !PT ;  /* 0x00000013ff137210 */ /* 0x000fc4000071e4ff */
[----:B------:R-:W-:Y:S02]  /*7ef0*/  LOP3.LUT R21, RZ, R16, RZ, 0x33, !PT ;  /* 0x00000010ff157212 */ /* 0x000fe400078e33ff */
[----:B------:R-:W-:Y:S02]  /*7f00*/  IADD3.X R18, P1, PT, RZ, R18, RZ, P0, !PT ;  /* 0x00000012ff127210 */ /* 0x000fe4000073e4ff */
[----:B------:R-:W-:-:S03]  /*7f10*/  ISETP.GT.U32.AND P2, PT, R13, -0x1, PT ;  /* 0xffffffff0d00780c */ /* 0x000fc60003f44070 */
[----:B------:R-:W-:Y:S01]  /*7f20*/  IMAD.X R21, RZ, RZ, R21, P1 ;  /* 0x000000ffff157224 */ /* 0x000fe200008e0615 */
[----:B------:R-:W-:-:S04]  /*7f30*/  ISETP.GT.AND.EX P0, PT, R16, -0x1, PT, P2 ;  /* 0xffffffff1000780c */ /* 0x000fc80003f04320 */
[----:B------:R-:W-:Y:S02]  /*7f40*/  SEL R14, R16, R21, P0 ;  /* 0x00000015100e7207 */ /* 0x000fe40000000000 */
[----:B------:R-:W-:Y:S02]  /*7f50*/  SEL R13, R13, R18, P0 ;  /* 0x000000120d0d7207 */ /* 0x000fe40000000000 */
[----:B------:R-:W-:Y:S02]  /*7f60*/  ISETP.NE.U32.AND P1, PT, R14, RZ, PT ;  /* 0x000000ff0e00720c */ /* 0x000fe40003f25070 */
[----:B------:R-:W-:Y:S02]  /*7f70*/  SEL R12, R12, R19, P0 ;  /* 0x000000130c0c7207 */ /* 0x000fe40000000000 */
[----:B------:R-:W-:Y:S01]  /*7f80*/  SEL R21, R13, R14, !P1 ;  /* 0x0000000e0d157207 */ /* 0x000fe20004800000 */
[----:B------:R-:W-:-:S03]  /*7f90*/  @!P0 IMAD.MOV R17, RZ, RZ, -R17 ;  /* 0x000000ffff118224 */ /* 0x000fc600078e0a11 */
[----:B------:R-:W1:Y:S02]  /*7fa0*/  FLO.U32 R18, R21 ;  /* 0x0000001500127300 */ /* 0x000e6400000e0000 */
[C---:B-1----:R-:W-:Y:S02]  /*7fb0*/  IADD3 R20, PT, PT, -R18.reuse, 0x1f, RZ ;  /* 0x0000001f12147810 */ /* 0x042fe40007ffe1ff */
[----:B------:R-:W-:-:S03]  /*7fc0*/  IADD3 R18, PT, PT, -R18, 0x3f, RZ ;  /* 0x0000003f12127810 */ /* 0x000fc60007ffe1ff */
[----:B------:R-:W-:-:S05]  /*7fd0*/  @P1 IMAD.MOV R18, RZ, RZ, R20 ;  /* 0x000000ffff121224 */ /* 0x000fca00078e0214 */
[----:B------:R-:W-:-:S13]  /*7fe0*/  ISETP.NE.AND P1, PT, R18, RZ, PT ;  /* 0x000000ff1200720c */ /* 0x000fda0003f25270 */
[----:B0-----:R-:W-:Y:S05]  /*7ff0*/  @!P1 BRA `(.L_x_143) ;  /* 0x0000000000289947 */ /* 0x001fea0003800000 */
[C---:B------:R-:W-:Y:S02]  /*8000*/  LOP3.LUT R20, R18.reuse, 0x3f, RZ, 0xc0, !PT ;  /* 0x0000003f12147812 */ /* 0x040fe400078ec0ff */
[--C-:B------:R-:W-:Y:S02]  /*8010*/  SHF.R.U64 R17, R17, 0x1, R12.reuse ;  /* 0x0000000111117819 */ /* 0x100fe4000000120c */
[----:B------:R-:W-:Y:S02]  /*8020*/  SHF.R.U32.HI R12, RZ, 0x1, R12 ;  /* 0x00000001ff0c7819 */ /* 0x000fe4000001160c */
[----:B------:R-:W-:Y:S02]  /*8030*/  LOP3.LUT R19, R18, 0x3f, RZ, 0xc, !PT ;  /* 0x0000003f12137812 */ /* 0x000fe400078e0cff */
[CC--:B------:R-:W-:Y:S02]  /*8040*/  SHF.L.U64.HI R14, R13.reuse, R20.reuse, R14 ;  /* 0x000000140d0e7219 */ /* 0x0c0fe4000001020e */
[----:B------:R-:W-:-:S02]  /*8050*/  SHF.L.U32 R13, R13, R20, RZ ;  /* 0x000000140d0d7219 */ /* 0x000fc400000006ff */
[-CC-:B------:R-:W-:Y:S02]  /*8060*/  SHF.R.U64 R20, R17, R19.reuse, R12.reuse ;  /* 0x0000001311147219 */ /* 0x180fe4000000120c */
[----:B------:R-:W-:Y:S02]  /*8070*/  SHF.R.U32.HI R19, RZ, R19, R12 ;  /* 0x00000013ff137219 */ /* 0x000fe4000001160c */
[----:B------:R-:W-:Y:S02]  /*8080*/  LOP3.LUT R13, R13, R20, RZ, 0xfc, !PT ;  /* 0x000000140d0d7212 */ /* 0x000fe400078efcff */
[----:B------:R-:W-:-:S07]  /*8090*/  LOP3.LUT R14, R14, R19, RZ, 0xfc, !PT ;  /* 0x000000130e0e7212 */ /* 0x000fce00078efcff */
.L_x_143:
[----:B------:R-:W-:Y:S05]  /*80a0*/  BSYNC.RECONVERGENT B1 ;  /* 0x0000000000017941 */ /* 0x000fea0003800200 */
.L_x_142:
[----:B------:R-:W-:Y:S01]  /*80b0*/  IMAD.WIDE.U32 R42, R13, 0x2168c235, RZ ;  /* 0x2168c2350d2a7825 */ /* 0x000fe200078e00ff */
[----:B------:R-:W-:-:S03]  /*80c0*/  SHF.R.U32.HI R15, RZ, 0x1e, R15 ;  /* 0x0000001eff0f7819 */ /* 0x000fc6000001160f */
[----:B------:R-:W-:Y:S01]  /*80d0*/  IMAD.MOV.U32 R21, RZ, RZ, RZ ;  /* 0x000000ffff157224 */ /* 0x000fe200078e00ff */
[----:B------:R-:W-:Y:S01]  /*80e0*/  MOV R20, R43 ;  /* 0x0000002b00147202 */ /* 0x000fe20000000f00 */
[----:B------:R-:W-:Y:S01]  /*80f0*/  IMAD.HI.U32 R12, R14, -0x36f0255e, RZ ;  /* 0xc90fdaa20e0c7827 */ /* 0x000fe200078e00ff */
[----:B------:R-:W-:Y:S02]  /*8100*/  IADD3 RZ, P2, PT, R42, R42, RZ ;  /* 0x0000002a2aff7210 */ /* 0x000fe40007f5e0ff */
[----:B------:R-:W-:Y:S01]  /*8110*/  LEA.HI R15, R16, R15, RZ, 0x1 ;  /* 0x0000000f100f7211 */ /* 0x000fe200078f08ff */
[----:B------:R-:W-:-:S04]  /*8120*/  IMAD.WIDE.U32 R20, R13, -0x36f0255e, R20 ;  /* 0xc90fdaa20d147825 */ /* 0x000fc800078e0014 */
[----:B------:R-:W-:-:S04]  /*8130*/  IMAD.WIDE.U32 R20, P1, R14, 0x2168c235, R20 ;  /* 0x2168c2350e147825 */ /* 0x000fc80007820014 */
[----:B------:R-:W-:Y:S01]  /*8140*/  IMAD R14, R14, -0x36f0255e, RZ ;  /* 0xc90fdaa20e0e7824 */ /* 0x000fe200078e02ff */
[----:B------:R-:W-:Y:S01]  /*8150*/  IADD3.X RZ, P2, PT, R20, R20, RZ, P2, !PT ;  /* 0x0000001414ff7210 */ /* 0x000fe2000175e4ff */
[----:B------:R-:W-:-:S03]  /*8160*/  IMAD.X R12, RZ, RZ, R12, P1 ;  /* 0x000000ffff0c7224 */ /* 0x000fc600008e060c */
[----:B------:R-:W-:-:S04]  /*8170*/  IADD3 R14, P1, PT, R14, R21, RZ ;  /* 0x000000150e0e7210 */ /* 0x000fc80007f3e0ff */
[C---:B------:R-:W-:Y:S01]  /*8180*/  IADD3.X R13, P2, PT, R14.reuse, R14, RZ, P2, !PT ;  /* 0x0000000e0e0d7210 */ /* 0x040fe2000175e4ff */
[----:B------:R-:W-:Y:S01]  /*8190*/  IMAD.X R17, RZ, RZ, R12, P1 ;  /* 0x000000ffff117224 */ /* 0x000fe200008e060c */
[----:B------:R-:W-:-:S04]  /*81a0*/  ISETP.GT.U32.AND P1, PT, R14, RZ, PT ;  /* 0x000000ff0e00720c */ /* 0x000fc80003f24070 */
[C---:B------:R-:W-:Y:S02]  /*81b0*/  ISETP.GT.AND.EX P1, PT, R17.reuse, RZ, PT, P1 ;  /* 0x000000ff1100720c */ /* 0x040fe40003f24310 */
[-C--:B------:R-:W-:Y:S02]  /*81c0*/  IADD3.X R12, PT, PT, R17, R17.reuse, RZ, P2, !PT ;  /* 0x00000011110c7210 */ /* 0x080fe400017fe4ff */
[----:B------:R-:W-:Y:S02]  /*81d0*/  SEL R13, R13, R14, P1 ;  /* 0x0000000e0d0d7207 */ /* 0x000fe40000800000 */
[----:B------:R-:W-:Y:S02]  /*81e0*/  SEL R12, R12, R17, P1 ;  /* 0x000000110c0c7207 */ /* 0x000fe40000800000 */
[----:B------:R-:W-:-:S05]  /*81f0*/  IADD3 R13, P2, PT, R13, 0x1, RZ ;  /* 0x000000010d0d7810 */ /* 0x000fca0007f5e0ff */
[----:B------:R-:W-:-:S05]  /*8200*/  IMAD.X R12, RZ, RZ, R12, P2 ;  /* 0x000000ffff0c7224 */ /* 0x000fca00010e060c */
[----:B------:R-:W-:-:S04]  /*8210*/  SHF.R.U64 R13, R13, 0xa, R12 ;  /* 0x0000000a0d0d7819 */ /* 0x000fc8000000120c */
[----:B------:R-:W-:Y:S02]  /*8220*/  IADD3 R17, P2, PT, R13, 0x1, RZ ;  /* 0x000000010d117810 */ /* 0x000fe40007f5e0ff */
[----:B------:R-:W-:Y:S02]  /*8230*/  SEL R13, RZ, 0xffffffff, !P1 ;  /* 0xffffffffff0d7807 */ /* 0x000fe40004800000 */
[----:B------:R-:W-:Y:S02]  /*8240*/  LEA.HI.X R12, R12, RZ, RZ, 0x16, P2 ;  /* 0x000000ff0c0c7211 */ /* 0x000fe400010fb4ff */
[----:B------:R-:W-:Y:S01]  /*8250*/  LOP3.LUT P1, R23, R23, 0x80000000, RZ, 0xc0, !PT ;  /* 0x8000000017177812 */ /* 0x000fe2000782c0ff */
[----:B------:R-:W-:Y:S01]  /*8260*/  IMAD.IADD R13, R13, 0x1, -R18 ;  /* 0x000000010d0d7824 */ /* 0x000fe200078e0a12 */
[--C-:B------:R-:W-:Y:S02]  /*8270*/  SHF.R.U64 R17, R17, 0x1, R12.reuse ;  /* 0x0000000111117819 */ /* 0x100fe4000000120c */
[----:B------:R-:W-:Y:S01]  /*8280*/  SHF.R.U32.HI R12, RZ, 0x1, R12 ;  /* 0x00000001ff0c7819 */ /* 0x000fe2000001160c */
[----:B------:R-:W-:Y:S01]  /*8290*/  IMAD.SHL.U32 R13, R13, 0x100000, RZ ;  /* 0x001000000d0d7824 */ /* 0x000fe200078e00ff */
[----:B------:R-:W-:-:S02]  /*82a0*/  IADD3 R18, P2, P3, RZ, RZ, R17 ;  /* 0x000000ffff127210 */ /* 0x000fc40007b5e011 */
[----:B------:R-:W-:Y:S02]  /*82b0*/  @!P0 LOP3.LUT R23, R23, 0x80000000, RZ, 0x3c, !PT ;  /* 0x8000000017178812 */ /* 0x000fe400078e3cff */
[----:B------:R-:W-:-:S03]  /*82c0*/  IADD3.X R12, PT, PT, R13, 0x3fe00000, R12, P2, P3 ;  /* 0x3fe000000d0c7810 */ /* 0x000fc600017e640c */
[----:B------:R-:W-:Y:S02]  /*82d0*/  @P1 IADD3 R15, PT, PT, -R15, RZ, RZ ;  /* 0x000000ff0f0f1210 */ /* 0x000fe40007ffe1ff */
[----:B------:R-:W-:-:S07]  /*82e0*/  LOP3.LUT R23, R12, R23, RZ, 0xfc, !PT ;  /* 0x000000170c177212 */ /* 0x000fce00078efcff */
.L_x_137:
[----:B------:R-:W-:Y:S02]  /*82f0*/  IMAD.MOV.U32 R19, RZ, RZ, R23 ;  /* 0x000000ffff137224 */ /* 0x000fe400078e0017 */
[----:B------:R-:W-:-:S04]  /*8300*/  IMAD.MOV.U32 R23, RZ, RZ, 0x0 ;  /* 0x00000000ff177424 */ /* 0x000fc800078e00ff */
[----:B------:R-:W-:Y:S05]  /*8310*/  RET.REL.NODEC R22 `(_Z9vy_kerneliddddddddjdPjS_S_S_y) ;  /* 0xffffff7c16387950 */ /* 0x000fea0003c3ffff */
.L_x_144:
[----:B------:R-:W-:-:S00]  /*8320*/  BRA `(.L_x_144) ;  /* 0xfffffffc00fc7947 */ /* 0x000fc0000383ffff */
[----:B------:R-:W-:-:S00]  /*8330*/  NOP ;  /* 0x0000000000007918 */ /* 0x000fc00000000000 */
        /* <DEDUP_REMOVED lines=12> */
.L_x_147:


//--------------------- .nv.global.init           --------------------------
	.section	.nv.global.init,"aw",@progbits
	.align	16
.nv.global.init:
	.type		__cudart_sin_cos_coeffs,@object
	.size		__cudart_sin_cos_coeffs,(__cudart_i2opi_d - __cudart_sin_cos_coeffs)
__cudart_sin_cos_coeffs:
        /*0000*/ 	.byte	0x46, 0xd2, 0xb0, 0x2c, 0xf1, 0xe5, 0x5a, 0xbe, 0x92, 0xe3, 0xac, 0x69, 0xe3, 0x1d, 0xc7, 0x3e
        /*0010*/ 	.byte	0xa1, 0x62, 0xdb, 0x19, 0xa0, 0x01, 0x2a, 0xbf, 0x18, 0x08, 0x11, 0x11, 0x11, 0x11, 0x81, 0x3f
        /*0020*/ 	.byte	0x54, 0x55, 0x55, 0x55, 0x55, 0x55, 0xc5, 0xbf, 0x00, 0x00, 0x00, 0x00, 0x00, 0x00, 0x00, 0x00
        /*0030*/ 	.byte	0x00, 0x00, 0x00, 0x00, 0x00, 0x00, 0x00, 0x00, 0x64, 0x81, 0xfd, 0x20, 0x83, 0xff, 0xa8, 0xbd
        /*0040*/ 	.byte	0x28, 0x85, 0xef, 0xc1, 0xa7, 0xee, 0x21, 0x3e, 0xd9, 0xe6, 0x06, 0x8e, 0x4f, 0x7e, 0x92, 0xbe
        /*0050*/ 	.byte	0xe9, 0xbc, 0xdd, 0x19, 0xa0, 0x01, 0xfa, 0x3e, 0x47, 0x5d, 0xc1, 0x16, 0x6c, 0xc1, 0x56, 0xbf
        /*0060*/ 	.byte	0x51, 0x55, 0x55, 0x55, 0x55, 0x55, 0xa5, 0x3f, 0x00, 0x00, 0x00, 0x00, 0x00, 0x00, 0xe0, 0xbf
        /*0070*/ 	.byte	0x00, 0x00, 0x00, 0x00, 0x00, 0x00, 0xf0, 0x3f, 0x00, 0x00, 0x00, 0x00, 0x00, 0x00, 0x00, 0x00
	.type		__cudart_i2opi_d,@object
	.size		__cudart_i2opi_d,(mrg32k3aM1SubSeq - __cudart_i2opi_d)
__cudart_i2opi_d:
        /* <DEDUP_REMOVED lines=9> */
	.type		mrg32k3aM1SubSeq,@object
	.size		mrg32k3aM1SubSeq,(mrg32k3aM2SubSeq - mrg32k3aM1SubSeq)
mrg32k3aM1SubSeq:
        /* <DEDUP_REMOVED lines=126> */
	.type		mrg32k3aM2SubSeq,@object
	.size		mrg32k3aM2SubSeq,(mrg32k3aM1 - mrg32k3aM2SubSeq)
mrg32k3aM2SubSeq:
        /* <DEDUP_REMOVED lines=126> */
	.type		mrg32k3aM1,@object
	.size		mrg32k3aM1,(mrg32k3aM1Seq - mrg32k3aM1)
mrg32k3aM1:
        /* <DEDUP_REMOVED lines=144> */
	.type		mrg32k3aM1Seq,@object
	.size		mrg32k3aM1Seq,(mrg32k3aM2 - mrg32k3aM1Seq)
mrg32k3aM1Seq:
        /* <DEDUP_REMOVED lines=144> */
	.type		mrg32k3aM2,@object
	.size		mrg32k3aM2,(mrg32k3aM2Seq - mrg32k3aM2)
mrg32k3aM2:
        /* <DEDUP_REMOVED lines=144> */
	.type		mrg32k3aM2Seq,@object
	.size		mrg32k3aM2Seq,(precalc_xorwow_matrix - mrg32k3aM2Seq)
mrg32k3aM2Seq:
        /* <DEDUP_REMOVED lines=144> */
	.type		precalc_xorwow_matrix,@object
	.size		precalc_xorwow_matrix,(precalc_xorwow_offset_matrix - precalc_xorwow_matrix)
precalc_xorwow_matrix:
        /* <DEDUP_REMOVED lines=6400> */
	.type		precalc_xorwow_offset_matrix,@object
	.size		precalc_xorwow_offset_matrix,(.L_1 - precalc_xorwow_offset_matrix)
precalc_xorwow_offset_matrix:
        /* <DEDUP_REMOVED lines=6400> */
.L_1:


//--------------------- .nv.shared._Z9vy_kerneliddddddddjdPjS_S_S_y --------------------------
	.section	.nv.shared._Z9vy_kerneliddddddddjdPjS_S_S_y,"aw",@nobits
	.sectionflags	@""
	.align	16
	.zero		1024


//--------------------- .nv.shared.reserved.0     --------------------------
	.section	.nv.shared.reserved.0,"aw",@nobits
	.weak		__nv_reservedSMEM_offset_0_alias
	.size		__nv_reservedSMEM_offset_0_alias, 0, 64
	.other		__nv_reservedSMEM_offset_0_alias,@"STO_CUDA_RESERVED_SHARED STV_DEFAULT"
__nv_reservedSMEM_offset_0_alias:
	.zero		0
	.zero		64


//--------------------- .nv.constant0._Z9vy_kerneliddddddddjdPjS_S_S_y --------------------------
	.section	.nv.constant0._Z9vy_kerneliddddddddjdPjS_S_S_y,"a",@progbits
	.sectionflags	@""
	.align	4
.nv.constant0._Z9vy_kerneliddddddddjdPjS_S_S_y:
	.zero		1024


//--------------------- SYMBOLS --------------------------

	.type		.nv.reservedSmem.offset0,@object
	.size		.nv.reservedSmem.offset0,0x4
	.type		.nv.reservedSmem.cap,@object
	.size		.nv.reservedSmem.cap,0x4
